# CuTe-DSL kernel — source=cudnn_frontend_dsl family=gemm_swiglu
# config = {"ab_dtype": "Float16", "c_dtype": "BFloat16", "mma_mn": [64, 256], "cluster_mn": [4, 1]}


// ===== COMPILED SASS (sm_100a) =====

	.target	sm_100a

	.elftype	@"ET_EXEC"


//--------------------- .note.nv.tkinfo           --------------------------
	.section	.note.nv.tkinfo,"",@"SHT_NOTE"
	.sectionflags	@"SHF_NOTE_NV_TKINFO"
	.tkinfo
        /*0018*/ 	.word	0x00000081
        /*0030*/ 	.string	""
        /*0030*/ 	.string	"ptxas"
        /*0030*/ 	.string	"Cuda compilation tools, release 12.9, V12.9.83"
        /*0030*/ 	.string	"Build system must define TOOLS_VERSION_EXTENDED"
        /*0030*/ 	.string	"-O 3 -arch sm_100a "



//--------------------- .note.nv.cuver            --------------------------
	.section	.note.nv.cuver,"",@"SHT_NOTE"
	.sectionflags	@"SHF_NOTE_NV_CUVER"
        /*0018*/ 	.short	0x0001
        /*001a*/ 	.short	0x0064
        /*001c*/ 	.short	0x0001
        /*001e*/ 	.short	0x0000
        /*0020*/ 	.short	0x0001
        /*0022*/ 	.short	0x0000


//--------------------- .nv.info                  --------------------------
	.section	.nv.info,"",@"SHT_CUDA_INFO"
	.align	4


	//----- nvinfo : EIATTR_REGCOUNT
	.align		4
        /*0000*/ 	.byte	0x04, 0x2f
        /*0002*/ 	.short	(.L_4 - .L_3)
	.align		4
.L_3:
        /*0004*/ 	.word	index@(kernel_cutlass_kernel_cudnngemm_swigludense_gemm_persistent_swigluPersistentDenseGemmKernel_object_at__TiledMMA_ThrLayoutVMNK11110000_PermutationMNK____MMAAtom_ThrID10_ShapeMNK6425616_TVL_0)
        /*0008*/ 	.word	0x00000067


	//----- nvinfo : EIATTR_FRAME_SIZE
	.align		4
.L_4:
        /*000c*/ 	.byte	0x04, 0x11
        /*000e*/ 	.short	(.L_6 - .L_5)
	.align		4
.L_5:
        /*0010*/ 	.word	index@($__internal_2_$__cuda_sm10x_tcgen05_guardrail_trap_unallocated_columns_being_dealloced)
        /*0014*/ 	.word	0x00000000


	//----- nvinfo : EIATTR_FRAME_SIZE
	.align		4
.L_6:
        /*0018*/ 	.byte	0x04, 0x11
        /*001a*/ 	.short	(.L_8 - .L_7)
	.align		4
.L_7:
        /*001c*/ 	.word	index@($__internal_1_$__cuda_sm10x_tcgen05_guardrail_trap_phase_invalid_during_alloc)
        /*0020*/ 	.word	0x00000000


	//----- nvinfo : EIATTR_FRAME_SIZE
	.align		4
.L_8:
        /*0024*/ 	.byte	0x04, 0x11
        /*0026*/ 	.short	(.L_10 - .L_9)
	.align		4
.L_9:
        /*0028*/ 	.word	index@($__internal_0_$__cuda_sm10x_tcgen05_guardrail_trap_col_being_dealloced_not_returned_by_alloc)
        /*002c*/ 	.word	0x00000000


	//----- nvinfo : EIATTR_FRAME_SIZE
	.align		4
.L_10:
        /*0030*/ 	.byte	0x04, 0x11
        /*0032*/ 	.short	(.L_12 - .L_11)
	.align		4
.L_11:
        /*0034*/ 	.word	index@(kernel_cutlass_kernel_cudnngemm_swigludense_gemm_persistent_swigluPersistentDenseGemmKernel_object_at__TiledMMA_ThrLayoutVMNK11110000_PermutationMNK____MMAAtom_ThrID10_ShapeMNK6425616_TVL_0)
        /*0038*/ 	.word	0x00000000


	//----- nvinfo : EIATTR_MIN_STACK_SIZE
	.align		4
.L_12:
        /*003c*/ 	.byte	0x04, 0x12
        /*003e*/ 	.short	(.L_14 - .L_13)
	.align		4
.L_13:
        /*0040*/ 	.word	index@(kernel_cutlass_kernel_cudnngemm_swigludense_gemm_persistent_swigluPersistentDenseGemmKernel_object_at__TiledMMA_ThrLayoutVMNK11110000_PermutationMNK____MMAAtom_ThrID10_ShapeMNK6425616_TVL_0)
        /*0044*/ 	.word	0x00000000
.L_14:


//--------------------- .nv.info.kernel_cutlass_kernel_cudnngemm_swigludense_gemm_persistent_swigluPersistentDenseGemmKernel_object_at__TiledMMA_ThrLayoutVMNK11110000_PermutationMNK____MMAAtom_ThrID10_ShapeMNK6425616_TVL_0 --------------------------
	.section	.nv.info.kernel_cutlass_kernel_cudnngemm_swigludense_gemm_persistent_swigluPersistentDenseGemmKernel_object_at__TiledMMA_ThrLayoutVMNK11110000_PermutationMNK____MMAAtom_ThrID10_ShapeMNK6425616_TVL_0,"",@"SHT_CUDA_INFO"
	.sectionflags	@""
	.align	4


	//----- nvinfo : EIATTR_CUDA_API_VERSION
	.align		4
        /*0000*/ 	.byte	0x04, 0x37
        /*0002*/ 	.short	(.L_16 - .L_15)
.L_15:
        /*0004*/ 	.word	0x00000081


	//----- nvinfo : EIATTR_KPARAM_INFO
	.align		4
.L_16:
        /*0008*/ 	.byte	0x04, 0x17
        /*000a*/ 	.short	(.L_18 - .L_17)
.L_17:
        /*000c*/ 	.word	0x00000000
        /*0010*/ 	.short	0x0008
        /*0012*/ 	.short	0x0264
        /*0014*/ 	.byte	0x00, 0xf0, 0x11, 0x00


	//----- nvinfo : EIATTR_KPARAM_INFO
	.align		4
.L_18:
        /*0018*/ 	.byte	0x04, 0x17
        /*001a*/ 	.short	(.L_20 - .L_19)
.L_19:
        /*001c*/ 	.word	0x00000000
        /*0020*/ 	.short	0x0007
        /*0022*/ 	.short	0x0258
        /*0024*/ 	.byte	0x00, 0xf0, 0x31, 0x00


	//----- nvinfo : EIATTR_KPARAM_INFO
	.align		4
.L_20:
        /*0028*/ 	.byte	0x04, 0x17
        /*002a*/ 	.short	(.L_22 - .L_21)
.L_21:
        /*002c*/ 	.word	0x00000000
        /*0030*/ 	.short	0x0006
        /*0032*/ 	.short	0x024c
        /*0034*/ 	.byte	0x00, 0xf0, 0x31, 0x00


	//----- nvinfo : EIATTR_KPARAM_INFO
	.align		4
.L_22:
        /*0038*/ 	.byte	0x04, 0x17
        /*003a*/ 	.short	(.L_24 - .L_23)
.L_23:
        /*003c*/ 	.word	0x00000000
        /*0040*/ 	.short	0x0005
        /*0042*/ 	.short	0x0240
        /*0044*/ 	.byte	0x00, 0xf0, 0x31, 0x00


	//----- nvinfo : EIATTR_KPARAM_INFO
	.align		4
.L_24:
        /*0048*/ 	.byte	0x04, 0x17
        /*004a*/ 	.short	(.L_26 - .L_25)
.L_25:
        /*004c*/ 	.word	0x00000000
        /*0050*/ 	.short	0x0004
        /*0052*/ 	.short	0x01c0
        /*0054*/ 	.byte	0x00, 0xf0, 0x01, 0x02


	//----- nvinfo : EIATTR_KPARAM_INFO
	.align		4
.L_26:
        /*0058*/ 	.byte	0x04, 0x17
        /*005a*/ 	.short	(.L_28 - .L_27)
.L_27:
        /*005c*/ 	.word	0x00000000
        /*0060*/ 	.short	0x0003
        /*0062*/ 	.short	0x0140
        /*0064*/ 	.byte	0x00, 0xf0, 0x01, 0x02


	//----- nvinfo : EIATTR_KPARAM_INFO
	.align		4
.L_28:
        /*0068*/ 	.byte	0x04, 0x17
        /*006a*/ 	.short	(.L_30 - .L_29)
.L_29:
        /*006c*/ 	.word	0x00000000
        /*0070*/ 	.short	0x0002
        /*0072*/ 	.short	0x00c0
        /*0074*/ 	.byte	0x00, 0xf0, 0x01, 0x02


	//----- nvinfo : EIATTR_KPARAM_INFO
	.align		4
.L_30:
        /*0078*/ 	.byte	0x04, 0x17
        /*007a*/ 	.short	(.L_32 - .L_31)
.L_31:
        /*007c*/ 	.word	0x00000000
        /*0080*/ 	.short	0x0001
        /*0082*/ 	.short	0x0040
        /*0084*/ 	.byte	0x00, 0xf0, 0x01, 0x02


	//----- nvinfo : EIATTR_KPARAM_INFO
	.align		4
.L_32:
        /*0088*/ 	.byte	0x04, 0x17
        /*008a*/ 	.short	(.L_34 - .L_33)
.L_33:
        /*008c*/ 	.word	0x00000000
        /*0090*/ 	.short	0x0000
        /*0092*/ 	.short	0x0000
        /*0094*/ 	.byte	0x00, 0xf0, 0x0d, 0x00


	//----- nvinfo : EIATTR_AT_ENTRY_FRAGMENTS
	.align		4
.L_34:
        /*0098*/ 	.byte	0x04, 0x4f
        /*009a*/ 	.short	(.L_36 - .L_35)


	//   ....[0]....
.L_35:
        /*009c*/ 	.word	0x00000004


	//----- nvinfo : EIATTR_RESERVED_SMEM_USED
	.align		4
.L_36:
        /*00a0*/ 	.byte	0x01, 0x41
	.zero		2


	//----- nvinfo : EIATTR_SPARSE_MMA_MASK
	.align		4
        /*00a4*/ 	.byte	0x03, 0x50
        /*00a6*/ 	.short	0x0000


	//----- nvinfo : EIATTR_TCGEN05_1CTA_USED
	.align		4
        /*00a8*/ 	.byte	0x01, 0x51
	.zero		2


	//----- nvinfo : EIATTR_MAXREG_COUNT
	.align		4
        /*00ac*/ 	.byte	0x03, 0x1b
        /*00ae*/ 	.short	0x00ff


	//----- nvinfo : EIATTR_NUM_BARRIERS
	.align		4
        /*00b0*/ 	.byte	0x02, 0x4c
        /*00b2*/ 	.byte	0x03
	.zero		1


	//----- nvinfo : EIATTR_INT_WARP_WIDE_INSTR_OFFSETS
	.align		4
        /*00b4*/ 	.byte	0x04, 0x31
        /*00b6*/ 	.short	(.L_38 - .L_37)


	//   ....[0]....
.L_37:
        /*00b8*/ 	.word	0x00003f60


	//   ....[1]....
        /*00bc*/ 	.word	0x00003fa0


	//----- nvinfo : EIATTR_COOP_GROUP_MASK_REGIDS
	.align		4
.L_38:
        /*00c0*/ 	.byte	0x04, 0x29
        /*00c2*/ 	.short	(.L_40 - .L_39)


	//   ....[0]....
.L_39:
        /*00c4*/ 	.word	0xffffffff


	//   ....[1]....
        /*00c8*/ 	.word	0xffffffff


	//   ....[2]....
        /*00cc*/ 	.word	0xffffffff


	//   ....[3]....
        /*00d0*/ 	.word	0xffffffff


	//   ....[4]....
        /*00d4*/ 	.word	0xffffffff


	//   ....[5]....
        /*00d8*/ 	.word	0xffffffff


	//   ....[6]....
        /*00dc*/ 	.word	0xffffffff


	//----- nvinfo : EIATTR_COOP_GROUP_INSTR_OFFSETS
	.align		4
.L_40:
        /*00e0*/ 	.byte	0x04, 0x28
        /*00e2*/ 	.short	(.L_42 - .L_41)


	//   ....[0]....
.L_41:
        /*00e4*/ 	.word	0x000003a0


	//   ....[1]....
        /*00e8*/ 	.word	0x00000550


	//   ....[2]....
        /*00ec*/ 	.word	0x000005f0


	//   ....[3]....
        /*00f0*/ 	.word	0x000018b0


	//   ....[4]....
        /*00f4*/ 	.word	0x00001b70


	//   ....[5]....
        /*00f8*/ 	.word	0x00003df0


	//   ....[6]....
        /*00fc*/ 	.word	0x00004050


	//----- nvinfo : EIATTR_VRC_CTA_INIT_COUNT
	.align		4
.L_42:
        /*0100*/ 	.byte	0x02, 0x4a
        /*0102*/ 	.byte	0x80
	.zero		1


	//----- nvinfo : EIATTR_MBARRIER_INSTR_OFFSETS
	.align		4
        /*0104*/ 	.byte	0x04, 0x39
        /*0106*/ 	.short	(.L_44 - .L_43)


	//   ....[0]....
.L_43:
        /*0108*/ 	.word	0x000002d0
        /*010c*/ 	.word	0x000000ff
        /*0110*/ 	.word	0x00000000
        /*0114*/ 	.short	0x0100
        /*0116*/ 	.byte	0x05
	.zero		1


	//   ....[1]....
        /*0118*/ 	.word	0x000002e0
        /*011c*/ 	.word	0x000000ff
        /*0120*/ 	.word	0x00000008
        /*0124*/ 	.short	0x0100
        /*0126*/ 	.byte	0x05
	.zero		1


	//   ....[2]....
        /*0128*/ 	.word	0x000002f0
        /*012c*/ 	.word	0x000000ff
        /*0130*/ 	.word	0x00000010
        /*0134*/ 	.short	0x0100
        /*0136*/ 	.byte	0x05
	.zero		1


	//   ....[3]....
        /*0138*/ 	.word	0x00000300
        /*013c*/ 	.word	0x000000ff
        /*0140*/ 	.word	0x00000018
        /*0144*/ 	.short	0x0100
        /*0146*/ 	.byte	0x05
	.zero		1


	//   ....[4]....
        /*0148*/ 	.word	0x00000310
        /*014c*/ 	.word	0x000000ff
        /*0150*/ 	.word	0x00000020
        /*0154*/ 	.short	0x0100
        /*0156*/ 	.byte	0x05
	.zero		1


	//   ....[5]....
        /*0158*/ 	.word	0x00000320
        /*015c*/ 	.word	0x000000ff
        /*0160*/ 	.word	0x00000028
        /*0164*/ 	.short	0x0100
        /*0166*/ 	.byte	0x05
	.zero		1


	//   ....[6]....
        /*0168*/ 	.word	0x00000330
        /*016c*/ 	.word	0x000000ff
        /*0170*/ 	.word	0x00000030
        /*0174*/ 	.short	0x0100
        /*0176*/ 	.byte	0x05
	.zero		1


	//   ....[7]....
        /*0178*/ 	.word	0x00000340
        /*017c*/ 	.word	0x000000ff
        /*0180*/ 	.word	0x00000038
        /*0184*/ 	.short	0x0100
        /*0186*/ 	.byte	0x05
	.zero		1


	//   ....[8]....
        /*0188*/ 	.word	0x000004c0
        /*018c*/ 	.word	0x000000ff
        /*0190*/ 	.word	0x00000040
        /*0194*/ 	.short	0x0100
        /*0196*/ 	.byte	0x06
	.zero		1


	//   ....[9]....
        /*0198*/ 	.word	0x000004d0
        /*019c*/ 	.word	0x000000ff
        /*01a0*/ 	.word	0x00000048
        /*01a4*/ 	.short	0x0100
        /*01a6*/ 	.byte	0x06
	.zero		1


	//   ....[10]....
        /*01a8*/ 	.word	0x000004e0
        /*01ac*/ 	.word	0x000000ff
        /*01b0*/ 	.word	0x00000050
        /*01b4*/ 	.short	0x0100
        /*01b6*/ 	.byte	0x06
	.zero		1


	//   ....[11]....
        /*01b8*/ 	.word	0x000004f0
        /*01bc*/ 	.word	0x000000ff
        /*01c0*/ 	.word	0x00000058
        /*01c4*/ 	.short	0x0100
        /*01c6*/ 	.byte	0x06
	.zero		1


	//   ....[12]....
        /*01c8*/ 	.word	0x00000a20
        /*01cc*/ 	.word	0x000000ff
        /*01d0*/ 	.word	0x00000020
        /*01d4*/ 	.short	0x010a
        /*01d6*/ 	.byte	0x06
	.zero		1


	//   ....[13]....
        /*01d8*/ 	.word	0x00000b50
        /*01dc*/ 	.word	0x000000ff
        /*01e0*/ 	.word	0x00000020
        /*01e4*/ 	.short	0x010a
        /*01e6*/ 	.byte	0x09
	.zero		1


	//   ....[14]....
        /*01e8*/ 	.word	0x00000c80
        /*01ec*/ 	.word	0x000000ff
        /*01f0*/ 	.word	0x00000020
        /*01f4*/ 	.short	0x010a
        /*01f6*/ 	.byte	0x1d
	.zero		1


	//   ....[15]....
        /*01f8*/ 	.word	0x00000f80
        /*01fc*/ 	.word	0x000000ff
        /*0200*/ 	.word	0x00000020
        /*0204*/ 	.short	0x010a
        /*0206*/ 	.byte	0x04
	.zero		1


	//   ....[16]....
        /*0208*/ 	.word	0x00001370
        /*020c*/ 	.word	0x000000ff
        /*0210*/ 	.word	0x00000000
        /*0214*/ 	.short	0x010a
        /*0216*/ 	.byte	0x06
	.zero		1


	//   ....[17]....
        /*0218*/ 	.word	0x00001390
        /*021c*/ 	.word	0x000000ff
        /*0220*/ 	.word	0x00000050
        /*0224*/ 	.short	0x010a
        /*0226*/ 	.byte	0x07
	.zero		1


	//   ....[18]....
        /*0228*/ 	.word	0x00001520
        /*022c*/ 	.word	0x000000ff
        /*0230*/ 	.word	0x00000000
        /*0234*/ 	.short	0x010a
        /*0236*/ 	.byte	0x05
	.zero		1


	//   ....[19]....
        /*0238*/ 	.word	0x000016a0
        /*023c*/ 	.word	0x000000ff
        /*0240*/ 	.word	0x00000000
        /*0244*/ 	.short	0x010a
        /*0246*/ 	.byte	0x06
	.zero		1


	//   ....[20]....
        /*0248*/ 	.word	0x00001840
        /*024c*/ 	.word	0x00000000
        /*0250*/ 	.word	0x00000050
        /*0254*/ 	.short	0x010a
        /*0256*/ 	.byte	0xff
	.zero		1


	//   ....[21]....
        /*0258*/ 	.word	0x00002190
        /*025c*/ 	.word	0x00000000
        /*0260*/ 	.word	0x00000040
        /*0264*/ 	.short	0x010a
        /*0266*/ 	.byte	0xff
	.zero		1


	//   ....[22]....
        /*0268*/ 	.word	0x00003b60
        /*026c*/ 	.word	0x00000000
        /*0270*/ 	.word	0x00000050
        /*0274*/ 	.short	0x0101
        /*0276*/ 	.byte	0xff
	.zero		1


	//   ....[23]....
        /*0278*/ 	.word	0x000040b0
        /*027c*/ 	.word	0x00000000
        /*0280*/ 	.word	0x00000020
        /*0284*/ 	.short	0x010a
        /*0286*/ 	.byte	0xff
	.zero		1


	//   ....[24]....
        /*0288*/ 	.word	0x00004130
        /*028c*/ 	.word	0x00000000
        /*0290*/ 	.word	0x00000020
        /*0294*/ 	.short	0x010a
        /*0296*/ 	.byte	0xff
	.zero		1


	//   ....[25]....
        /*0298*/ 	.word	0x000041a0
        /*029c*/ 	.word	0x00000000
        /*02a0*/ 	.word	0x00000050
        /*02a4*/ 	.short	0x010a
        /*02a6*/ 	.byte	0xff
	.zero		1


	//   ....[26]....
        /*02a8*/ 	.word	0x00004220
        /*02ac*/ 	.word	0x00000000
        /*02b0*/ 	.word	0x00000000
        /*02b4*/ 	.short	0x010a
        /*02b6*/ 	.byte	0xff
	.zero		1


	//   ....[27]....
        /*02b8*/ 	.word	0x00004280
        /*02bc*/ 	.word	0x00000000
        /*02c0*/ 	.word	0x00000050
        /*02c4*/ 	.short	0x010a
        /*02c6*/ 	.byte	0xff
	.zero		1


	//   ....[28]....
        /*02c8*/ 	.word	0x000042e0
        /*02cc*/ 	.word	0x00000000
        /*02d0*/ 	.word	0x00000040
        /*02d4*/ 	.short	0x010a
        /*02d6*/ 	.byte	0xff
	.zero		1


	//----- nvinfo : EIATTR_NUM_MBARRIERS
	.align		4
.L_44:
        /*02d8*/ 	.byte	0x03, 0x38
        /*02da*/ 	.short	0x000c


	//----- nvinfo : EIATTR_EXIT_INSTR_OFFSETS
	.align		4
        /*02dc*/ 	.byte	0x04, 0x1c
        /*02de*/ 	.short	(.L_46 - .L_45)


	//   ....[0]....
.L_45:
        /*02e0*/ 	.word	0x00001870


	//   ....[1]....
        /*02e4*/ 	.word	0x00004070


	//----- nvinfo : EIATTR_REQNTID
	.align		4
.L_46:
        /*02e8*/ 	.byte	0x04, 0x10
        /*02ea*/ 	.short	(.L_48 - .L_47)
.L_47:
        /*02ec*/ 	.word	0x000000c0
        /*02f0*/ 	.word	0x00000001
        /*02f4*/ 	.word	0x00000001


	//----- nvinfo : EIATTR_CRS_STACK_SIZE
	.align		4
.L_48:
        /*02f8*/ 	.byte	0x04, 0x1e
        /*02fa*/ 	.short	(.L_50 - .L_49)
.L_49:
        /*02fc*/ 	.word	0x00000000


	//----- nvinfo : EIATTR_CBANK_PARAM_SIZE
	.align		4
.L_50:
        /*0300*/ 	.byte	0x03, 0x19
        /*0302*/ 	.short	0x0268


	//----- nvinfo : EIATTR_PARAM_CBANK
	.align		4
        /*0304*/ 	.byte	0x04, 0x0a
        /*0306*/ 	.short	(.L_52 - .L_51)
	.align		4
.L_51:
        /*0308*/ 	.word	index@(.nv.constant0.kernel_cutlass_kernel_cudnngemm_swigludense_gemm_persistent_swigluPersistentDenseGemmKernel_object_at__TiledMMA_ThrLayoutVMNK11110000_PermutationMNK____MMAAtom_ThrID10_ShapeMNK6425616_TVL_0)
        /*030c*/ 	.short	0x0380
        /*030e*/ 	.short	0x0268


	//----- nvinfo : EIATTR_SW_WAR
	.align		4
.L_52:
        /*0310*/ 	.byte	0x04, 0x36
        /*0312*/ 	.short	(.L_54 - .L_53)
.L_53:
        /*0314*/ 	.word	0x00000008
.L_54:


//--------------------- .nv.compat                --------------------------
	.section	.nv.compat,"",@"SHT_CUDA_COMPAT_INFO"
	.align	4
        /*0000*/ 	.byte	0x02, 0x02, 0x02, 0x00, 0x02, 0x05, 0x05, 0x00, 0x02, 0x03, 0x01, 0x00, 0x02, 0x06, 0x01, 0x00


//--------------------- .nv.callgraph             --------------------------
	.section	.nv.callgraph,"",@"SHT_CUDA_CALLGRAPH"
	.align	4
	.sectionentsize	8
	.align		4
        /*0000*/ 	.word	0x00000000
	.align		4
        /*0004*/ 	.word	0xffffffff
	.align		4
        /*0008*/ 	.word	0x00000000
	.align		4
        /*000c*/ 	.word	0xfffffffe
	.align		4
        /*0010*/ 	.word	0x00000000
	.align		4
        /*0014*/ 	.word	0xfffffffd
	.align		4
        /*0018*/ 	.word	0x00000000
	.align		4
        /*001c*/ 	.word	0xfffffffc


//--------------------- .text.kernel_cutlass_kernel_cudnngemm_swigludense_gemm_persistent_swigluPersistentDenseGemmKernel_object_at__TiledMMA_ThrLayoutVMNK11110000_PermutationMNK____MMAAtom_ThrID10_ShapeMNK6425616_TVL_0 --------------------------
	.section	.text.kernel_cutlass_kernel_cudnngemm_swigludense_gemm_persistent_swigluPersistentDenseGemmKernel_object_at__TiledMMA_ThrLayoutVMNK11110000_PermutationMNK____MMAAtom_ThrID10_ShapeMNK6425616_TVL_0,"ax",@progbits
	.align	128
        .global         kernel_cutlass_kernel_cudnngemm_swigludense_gemm_persistent_swigluPersistentDenseGemmKernel_object_at__TiledMMA_ThrLayoutVMNK11110000_PermutationMNK____MMAAtom_ThrID10_ShapeMNK6425616_TVL_0
        .type           kernel_cutlass_kernel_cudnngemm_swigludense_gemm_persistent_swigluPersistentDenseGemmKernel_object_at__TiledMMA_ThrLayoutVMNK11110000_PermutationMNK____MMAAtom_ThrID10_ShapeMNK6425616_TVL_0,@function
        .size           kernel_cutlass_kernel_cudnngemm_swigludense_gemm_persistent_swigluPersistentDenseGemmKernel_object_at__TiledMMA_ThrLayoutVMNK11110000_PermutationMNK____MMAAtom_ThrID10_ShapeMNK6425616_TVL_0,(.L_x_57 - kernel_cutlass_kernel_cudnngemm_swigludense_gemm_persistent_swigluPersistentDenseGemmKernel_object_at__TiledMMA_ThrLayoutVMNK11110000_PermutationMNK____MMAAtom_ThrID10_ShapeMNK6425616_TVL_0)
        .other          kernel_cutlass_kernel_cudnngemm_swigludense_gemm_persistent_swigluPersistentDenseGemmKernel_object_at__TiledMMA_ThrLayoutVMNK11110000_PermutationMNK____MMAAtom_ThrID10_ShapeMNK6425616_TVL_0,@"STO_CUDA_ENTRY STV_DEFAULT"
kernel_cutlass_kernel_cudnngemm_swigludense_gemm_persistent_swigluPersistentDenseGemmKernel_object_at__TiledMMA_ThrLayoutVMNK11110000_PermutationMNK____MMAAtom_ThrID10_ShapeMNK6425616_TVL_0:
.text.kernel_cutlass_kernel_cudnngemm_swigludense_gemm_persistent_swigluPersistentDenseGemmKernel_object_at__TiledMMA_ThrLayoutVMNK11110000_PermutationMNK____MMAAtom_ThrID10_ShapeMNK6425616_TVL_0:
[----:B------:R-:W1:Y:S01]  /*0000*/  LDC R1, c[0x0][0x37c] ;  /* 0x0000df00ff017b82 */ /* 0x000e620000000800 */
[----:B------:R-:W2:Y:S07]  /*0010*/  S2R R5, SR_TID.X ;  /* 0x0000000000057919 */ /* 0x000eae0000002100 */
[----:B------:R-:W3:Y:S01]  /*0020*/  S2UR UR13, SR_CgaCtaId ;  /* 0x00000000000d79c3 */ /* 0x000ee20000008800 */
[----:B------:R-:W4:Y:S01]  /*0030*/  LDCU.U8 UR7, c[0x0][0x382] ;  /* 0x00007040ff0777ac */ /* 0x000f220008000000 */
[----:B------:R-:W5:Y:S01]  /*0040*/  LDCU.U8 UR4, c[0x0][0x381] ;  /* 0x00007020ff0477ac */ /* 0x000f620008000000 */
[----:B------:R-:W2:Y:S01]  /*0050*/  LDCU UR5, c[0x0][0x36c] ;  /* 0x00006d80ff0577ac */ /* 0x000ea20008000800 */
[----:B----4-:R-:W-:-:S02]  /*0060*/  ULOP3.LUT UR7, UR7, 0x1, URZ, 0xc0, !UPT ;  /* 0x0000000107077892 */ /* 0x010fc4000f8ec0ff */
[----:B-----5:R-:W-:Y:S02]  /*0070*/  ULOP3.LUT UR4, UR4, 0x1, URZ, 0xc0, !UPT ;  /* 0x0000000104047892 */ /* 0x020fe4000f8ec0ff */
[----:B---3--:R-:W-:Y:S02]  /*0080*/  USHF.R.S32.HI UR6, URZ, 0x1f, UR13 ;  /* 0x0000001fff067899 */ /* 0x008fe4000801140d */
[----:B--2---:R-:W-:Y:S02]  /*0090*/  UISETP.EQ.U32.AND UP4, UPT, UR5, 0x1, UPT ;  /* 0x000000010500788c */ /* 0x004fe4000bf82070 */
[----:B------:R-:W-:Y:S01]  /*00a0*/  ULEA.HI UR6, UR6, UR13, URZ, 0x2 ;  /* 0x0000000d06067291 */ /* 0x000fe2000f8f10ff */
[----:B------:R-:W-:Y:S01]  /*00b0*/  SHF.R.U32.HI R71, RZ, 0x5, R5 ;  /* 0x00000005ff477819 */ /* 0x000fe20000011605 */
[----:B------:R-:W-:Y:S02]  /*00c0*/  UISETP.NE.U32.AND UP6, UPT, UR7, 0x1, UPT ;  /* 0x000000010700788c */ /* 0x000fe4000bfc5070 */
[----:B------:R-:W-:Y:S01]  /*00d0*/  ULOP3.LUT UR6, UR6, 0xfffffffc, URZ, 0xc0, !UPT ;  /* 0xfffffffc06067892 */ /* 0x000fe2000f8ec0ff */
[C---:B------:R-:W-:Y:S01]  /*00e0*/  ISETP.NE.AND P1, PT, R71.reuse, 0x5, PT ;  /* 0x000000054700780c */ /* 0x040fe20003f25270 */
[----:B------:R-:W-:Y:S01]  /*00f0*/  UISETP.NE.U32.AND UP5, UPT, UR4, 0x1, UPT ;  /* 0x000000010400788c */ /* 0x000fe2000bfa5070 */
[----:B------:R-:W-:Y:S01]  /*0100*/  ISETP.NE.AND P0, PT, R71, RZ, PT ;  /* 0x000000ff4700720c */ /* 0x000fe20003f05270 */
[----:B------:R-:W-:-:S10]  /*0110*/  UIADD3 UR21, UPT, UPT, -UR6, UR13, URZ ;  /* 0x0000000d06157290 */ /* 0x000fd4000fffe1ff */
[----:B-1----:R-:W-:Y:S05]  /*0120*/  @P1 BRA `(.L_x_0) ;  /* 0x0000000000381947 */ /* 0x002fea0003800000 */
[----:B------:R-:W1:Y:S02]  /*0130*/  LDCU.64 UR4, c[0x0][0x348] ;  /* 0x00006900ff0477ac */ /* 0x000e640008000a00 */
[----:B-1----:R-:W-:Y:S02]  /*0140*/  UIADD3 UR10, UP3, UPT, UR4, 0x40, URZ ;  /* 0x00000040040a7890 */ /* 0x002fe4000ff7e0ff */
[----:B------:R-:W-:Y:S02]  /*0150*/  UIADD3 UR8, UP2, UPT, UR4, 0xc0, URZ ;  /* 0x000000c004087890 */ /* 0x000fe4000ff5e0ff */
[----:B------:R-:W-:Y:S02]  /*0160*/  UIADD3 UR6, UP1, UPT, UR4, 0x140, URZ ;  /* 0x0000014004067890 */ /* 0x000fe4000ff3e0ff */
[----:B------:R-:W-:Y:S02]  /*0170*/  UIADD3 UR4, UP0, UPT, UR4, 0x1c0, URZ ;  /* 0x000001c004047890 */ /* 0x000fe4000ff1e0ff */
[----:B------:R-:W-:-:S02]  /*0180*/  UIADD3.X UR11, UPT, UPT, URZ, UR5, URZ, UP3, !UPT ;  /* 0x00000005ff0b7290 */ /* 0x000fc40009ffe4ff */
[----:B------:R-:W-:Y:S02]  /*0190*/  UIADD3.X UR9, UPT, UPT, URZ, UR5, URZ, UP2, !UPT ;  /* 0x00000005ff097290 */ /* 0x000fe400097fe4ff */
[----:B------:R-:W-:Y:S02]  /*01a0*/  UIADD3.X UR7, UPT, UPT, URZ, UR5, URZ, UP1, !UPT ;  /* 0x00000005ff077290 */ /* 0x000fe40008ffe4ff */
[----:B------:R-:W-:-:S03]  /*01b0*/  UIADD3.X UR5, UPT, UPT, URZ, UR5, URZ, UP0, !UPT ;  /* 0x00000005ff057290 */ /* 0x000fc600087fe4ff */
[----:B------:R1:W-:Y:S02]  /*01c0*/  UTMACCTL.PF [UR10] ;  /* 0x000000000a0079b9 */ /* 0x0003e40008040000 */
[----:B------:R1:W-:Y:S02]  /*01d0*/  UTMACCTL.PF [UR8] ;  /* 0x00000000080079b9 */ /* 0x0003e40008040000 */
[----:B------:R1:W-:Y:S02]  /*01e0*/  UTMACCTL.PF [UR6] ;  /* 0x00000000060079b9 */ /* 0x0003e40008040000 */
[----:B------:R1:W-:Y:S02]  /*01f0*/  UTMACCTL.PF [UR4] ;  /* 0x00000000040079b9 */ /* 0x0003e40008040000 */
[----:B-1----:R-:W-:Y:S01]  /*0200*/  NOP ;  /* 0x0000000000007918 */ /* 0x002fe20000000000 */
.L_x_0:
[----:B------:R-:W-:Y:S05]  /*0210*/  @P0 BRA `(.L_x_1) ;  /* 0x0000000000500947 */ /* 0x000fea0003800000 */
[----:B------:R-:W-:Y:S01]  /*0220*/  UMOV UR5, 0x400 ;  /* 0x0000040000057882 */ /* 0x000fe20000000000 */
[----:B------:R-:W-:Y:S01]  /*0230*/  UMOV UR6, 0x1 ;  /* 0x0000000100067882 */ /* 0x000fe20000000000 */
[----:B------:R-:W-:Y:S02]  /*0240*/  ULEA UR5, UR13, UR5, 0x18 ;  /* 0x000000050d057291 */ /* 0x000fe4000f8ec0ff */
[----:B------:R-:W-:-:S04]  /*0250*/  UIADD3 UR6, UPT, UPT, -UR6, 0x100000, URZ ;  /* 0x0010000006067890 */ /* 0x000fc8000fffe1ff */
[----:B------:R-:W-:Y:S02]  /*0260*/  USHF.L.U32 UR7, UR6, 0xb, URZ ;  /* 0x0000000b06077899 */ /* 0x000fe400080006ff */
[----:B------:R-:W-:Y:S01]  /*0270*/  USHF.L.U32 UR6, UR6, 0x1, URZ ;  /* 0x0000000106067899 */ /* 0x000fe200080006ff */
[----:B------:R-:W-:Y:S02]  /*0280*/  UMOV UR4, 0x4 ;  /* 0x0000000400047882 */ /* 0x000fe40000000000 */
[----:B------:R-:W-:-:S04]  /*0290*/  UIADD3 UR8, UPT, UPT, -UR4, 0x100000, URZ ;  /* 0x0010000004087890 */ /* 0x000fc8000fffe1ff */
[----:B------:R-:W-:Y:S02]  /*02a0*/  USHF.L.U32 UR9, UR8, 0xb, URZ ;  /* 0x0000000b08097899 */ /* 0x000fe400080006ff */
[----:B------:R-:W-:Y:S01]  /*02b0*/  USHF.L.U32 UR8, UR8, 0x1, URZ ;  /* 0x0000000108087899 */ /* 0x000fe200080006ff */
[----:B------:R-:W1:Y:S02]  /*02c0*/  FENCE.VIEW.ASYNC.S ;  /* 0x00000000000073c6 */ /* 0x000e640000000000 */
[----:B-1----:R1:W2:Y:S01]  /*02d0*/  SYNCS.EXCH.64 URZ, [UR5], UR6 ;  /* 0x0000000605ff75b2 */ /* 0x0022a20008000100 */
[----:B------:R1:W3:Y:S01]  /*02e0*/  SYNCS.EXCH.64 URZ, [UR5+0x8], UR6 ;  /* 0x0000080605ff75b2 */ /* 0x0002e20008000100 */
[----:B------:R1:W4:Y:S01]  /*02f0*/  SYNCS.EXCH.64 URZ, [UR5+0x10], UR6 ;  /* 0x0000100605ff75b2 */ /* 0x0003220008000100 */
[----:B------:R1:W5:Y:S06]  /*0300*/  SYNCS.EXCH.64 URZ, [UR5+0x18], UR6 ;  /* 0x0000180605ff75b2 */ /* 0x00036c0008000100 */
[----:B------:R1:W1:Y:S01]  /*0310*/  SYNCS.EXCH.64 URZ, [UR5+0x20], UR8 ;  /* 0x0000200805ff75b2 */ /* 0x0002620008000100 */
[----:B------:R1:W1:Y:S01]  /*0320*/  SYNCS.EXCH.64 URZ, [UR5+0x28], UR8 ;  /* 0x0000280805ff75b2 */ /* 0x0002620008000100 */
[----:B------:R1:W1:Y:S01]  /*0330*/  SYNCS.EXCH.64 URZ, [UR5+0x30], UR8 ;  /* 0x0000300805ff75b2 */ /* 0x0002620008000100 */
[----:B------:R1:W1:Y:S01]  /*0340*/  SYNCS.EXCH.64 URZ, [UR5+0x38], UR8 ;  /* 0x0000380805ff75b2 */ /* 0x0002620008000100 */
[----:B------:R-:W-:Y:S01]  /*0350*/  NOP ;  /* 0x0000000000007918 */ /* 0x000fe20000000000 */
.L_x_1:
[----:B------:R-:W-:Y:S01]  /*0360*/  NOP ;  /* 0x0000000000007918 */ /* 0x000fe20000000000 */
[----:B------:R-:W-:Y:S05]  /*0370*/  BRA.U !UP4, `(.L_x_2) ;  /* 0x000000010c087547 */ /* 0x000fea000b800000 */
[----:B-12345:R-:W-:Y:S01]  /*0380*/  UCGABAR_ARV ;  /* 0x00000000000079c7 */ /* 0x03efe20008000000 */
[----:B------:R-:W-:Y:S05]  /*0390*/  BRA `(.L_x_3) ;  /* 0x0000000000047947 */ /* 0x000fea0003800000 */
.L_x_2:
[----:B-12345:R-:W-:Y:S01]  /*03a0*/  NOP ;  /* 0x0000000000007918 */ /* 0x03efe20000000000 */
.L_x_3:
[----:B------:R-:W-:Y:S05]  /*03b0*/  BRA.U !UP4, `(.L_x_4) ;  /* 0x000000010c0c7547 */ /* 0x000fea000b800000 */
[----:B------:R-:W-:Y:S01]  /*03c0*/  UCGABAR_WAIT ;  /* 0x0000000000007dc7 */ /* 0x000fe20008000000 */
[----:B------:R-:W-:Y:S01]  /*03d0*/  CCTL.IVALL ;  /* 0x00000000ff00798f */ /* 0x000fe20002000000 */
[----:B------:R-:W-:Y:S05]  /*03e0*/  BRA `(.L_x_5) ;  /* 0x0000000000047947 */ /* 0x000fea0003800000 */
.L_x_4:
[----:B------:R-:W-:Y:S06]  /*03f0*/  BAR.SYNC.DEFER_BLOCKING 0x0 ;  /* 0x0000000000007b1d */ /* 0x000fec0000010000 */
.L_x_5:
[----:B------:R-:W-:Y:S05]  /*0400*/  @P0 BRA `(.L_x_6) ;  /* 0x0000000000400947 */ /* 0x000fea0003800000 */
[----:B------:R-:W-:Y:S01]  /*0410*/  UMOV UR6, 0x400 ;  /* 0x0000040000067882 */ /* 0x000fe20000000000 */
[----:B------:R-:W-:Y:S01]  /*0420*/  UMOV UR5, 0x1 ;  /* 0x0000000100057882 */ /* 0x000fe20000000000 */
[----:B------:R-:W-:Y:S01]  /*0430*/  UMOV UR4, 0x4 ;  /* 0x0000000400047882 */ /* 0x000fe20000000000 */
[----:B------:R-:W-:Y:S02]  /*0440*/  ULEA UR6, UR13, UR6, 0x18 ;  /* 0x000000060d067291 */ /* 0x000fe4000f8ec0ff */
[----:B------:R-:W-:-:S04]  /*0450*/  UIADD3 UR8, UPT, UPT, -UR5, 0x100000, URZ ;  /* 0x0010000005087890 */ /* 0x000fc8000fffe1ff */
[----:B------:R-:W-:Y:S02]  /*0460*/  USHF.L.U32 UR9, UR8, 0xb, URZ ;  /* 0x0000000b08097899 */ /* 0x000fe400080006ff */
[----:B------:R-:W-:Y:S02]  /*0470*/  USHF.L.U32 UR8, UR8, 0x1, URZ ;  /* 0x0000000108087899 */ /* 0x000fe400080006ff */
[----:B------:R-:W-:-:S04]  /*0480*/  UIADD3 UR4, UPT, UPT, -UR4, 0x100000, URZ ;  /* 0x0010000004047890 */ /* 0x000fc8000fffe1ff */
[----:B------:R-:W-:Y:S02]  /*0490*/  USHF.L.U32 UR5, UR4, 0xb, URZ ;  /* 0x0000000b04057899 */ /* 0x000fe400080006ff */
[----:B------:R-:W-:Y:S01]  /*04a0*/  USHF.L.U32 UR4, UR4, 0x1, URZ ;  /* 0x0000000104047899 */ /* 0x000fe200080006ff */
[----:B------:R-:W1:Y:S03]  /*04b0*/  FENCE.VIEW.ASYNC.S ;  /* 0x00000000000073c6 */ /* 0x000e660000000000 */
[----:B-1----:R1:W2:Y:S01]  /*04c0*/  SYNCS.EXCH.64 URZ, [UR6+0x40], UR8 ;  /* 0x0000400806ff75b2 */ /* 0x0022a20008000100 */
[----:B------:R1:W3:Y:S07]  /*04d0*/  SYNCS.EXCH.64 URZ, [UR6+0x48], UR8 ;  /* 0x0000480806ff75b2 */ /* 0x0002ee0008000100 */
[----:B------:R1:W4:Y:S01]  /*04e0*/  SYNCS.EXCH.64 URZ, [UR6+0x50], UR4 ;  /* 0x0000500406ff75b2 */ /* 0x0003220008000100 */
[----:B------:R1:W5:Y:S01]  /*04f0*/  SYNCS.EXCH.64 URZ, [UR6+0x58], UR4 ;  /* 0x0000580406ff75b2 */ /* 0x0003620008000100 */
[----:B------:R-:W-:Y:S01]  /*0500*/  NOP ;  /* 0x0000000000007918 */ /* 0x000fe20000000000 */
.L_x_6:
[----:B------:R-:W-:Y:S01]  /*0510*/  NOP ;  /* 0x0000000000007918 */ /* 0x000fe20000000000 */
[----:B------:R-:W-:Y:S05]  /*0520*/  BRA.U !UP4, `(.L_x_7) ;  /* 0x000000010c087547 */ /* 0x000fea000b800000 */
[----:B--2345:R-:W-:Y:S01]  /*0530*/  UCGABAR_ARV ;  /* 0x00000000000079c7 */ /* 0x03cfe20008000000 */
[----:B------:R-:W-:Y:S05]  /*0540*/  BRA `(.L_x_8) ;  /* 0x0000000000047947 */ /* 0x000fea0003800000 */
.L_x_7:
[----:B--2345:R-:W-:Y:S01]  /*0550*/  NOP ;  /* 0x0000000000007918 */ /* 0x03cfe20000000000 */
.L_x_8:
[----:B------:R-:W-:Y:S05]  /*0560*/  BRA.U !UP4, `(.L_x_9) ;  /* 0x000000010c0c7547 */ /* 0x000fea000b800000 */
[----:B------:R-:W-:Y:S01]  /*0570*/  UCGABAR_WAIT ;  /* 0x0000000000007dc7 */ /* 0x000fe20008000000 */
[----:B------:R-:W-:Y:S01]  /*0580*/  CCTL.IVALL ;  /* 0x00000000ff00798f */ /* 0x000fe20002000000 */
[----:B------:R-:W-:Y:S05]  /*0590*/  BRA `(.L_x_10) ;  /* 0x0000000000047947 */ /* 0x000fea0003800000 */
.L_x_9:
[----:B------:R-:W-:Y:S06]  /*05a0*/  BAR.SYNC.DEFER_BLOCKING 0x0 ;  /* 0x0000000000007b1d */ /* 0x000fec0000010000 */
.L_x_10:
[----:B------:R-:W-:Y:S01]  /*05b0*/  NOP ;  /* 0x0000000000007918 */ /* 0x000fe20000000000 */
[----:B------:R-:W-:Y:S05]  /*05c0*/  BRA.U !UP4, `(.L_x_11) ;  /* 0x000000010c087547 */ /* 0x000fea000b800000 */
[----:B------:R-:W-:Y:S01]  /*05d0*/  UCGABAR_ARV ;  /* 0x00000000000079c7 */ /* 0x000fe20008000000 */
[----:B------:R-:W-:Y:S05]  /*05e0*/  BRA `(.L_x_12) ;  /* 0x0000000000047947 */ /* 0x000fea0003800000 */
.L_x_11:
[----:B------:R-:W-:Y:S01]  /*05f0*/  NOP ;  /* 0x0000000000007918 */ /* 0x000fe20000000000 */
.L_x_12:
[----:B------:R-:W-:Y:S05]  /*0600*/  BRA.U !UP4, `(.L_x_13) ;  /* 0x000000010c0c7547 */ /* 0x000fea000b800000 */
[----:B------:R-:W-:Y:S01]  /*0610*/  UCGABAR_WAIT ;  /* 0x0000000000007dc7 */ /* 0x000fe20008000000 */
[----:B------:R-:W-:Y:S01]  /*0620*/  CCTL.IVALL ;  /* 0x00000000ff00798f */ /* 0x000fe20002000000 */
[----:B------:R-:W-:Y:S05]  /*0630*/  BRA `(.L_x_14) ;  /* 0x0000000000047947 */ /* 0x000fea0003800000 */
.L_x_13:
[----:B------:R-:W-:Y:S06]  /*0640*/  BAR.SYNC.DEFER_BLOCKING 0x0 ;  /* 0x0000000000007b1d */ /* 0x000fec0000010000 */
.L_x_14:
[----:B------:R-:W2:Y:S01]  /*0650*/  LDCU.U8 UR20, c[0x0][0x5c8] ;  /* 0x0000b900ff1477ac */ /* 0x000ea20008000000 */
[----:B------:R-:W3:Y:S01]  /*0660*/  LDCU.U8 UR19, c[0x0][0x5c9] ;  /* 0x0000b920ff1377ac */ /* 0x000ee20008000000 */
[----:B------:R-:W4:Y:S01]  /*0670*/  LDCU.U8 UR18, c[0x0][0x5d4] ;  /* 0x0000ba80ff1277ac */ /* 0x000f220008000000 */
[----:B------:R-:W5:Y:S01]  /*0680*/  LDCU.U8 UR17, c[0x0][0x5e0] ;  /* 0x0000bc00ff1177ac */ /* 0x000f620008000000 */
[----:B------:R-:W1:Y:S01]  /*0690*/  LDCU.U8 UR16, c[0x0][0x5e1] ;  /* 0x0000bc20ff1077ac */ /* 0x000e620008000000 */
[----:B------:R-:W1:Y:S01]  /*06a0*/  LDCU.U8 UR15, c[0x0][0x5d5] ;  /* 0x0000baa0ff0f77ac */ /* 0x000e620008000000 */
[----:B------:R-:W-:Y:S05]  /*06b0*/  @P1 BRA `(.L_x_15) ;  /* 0x0000000800441947 */ /* 0x000fea0003800000 */
[----:B------:R-:W5:Y:S01]  /*06c0*/  S2UR UR24, SR_CTAID.Z ;  /* 0x00000000001879c3 */ /* 0x000f620000002700 */
[----:B------:R-:W-:Y:S01]  /*06d0*/  UMOV UR14, 0x1 ;  /* 0x00000001000e7882 */ /* 0x000fe20000000000 */
[----:B------:R-:W-:Y:S01]  /*06e0*/  UMOV UR12, URZ ;  /* 0x000000ff000c7c82 */ /* 0x000fe20008000000 */
[----:B-----5:R-:W-:-:S09]  /*06f0*/  UISETP.GT.U32.AND UP0, UPT, UR24, 0xff, UPT ;  /* 0x000000ff1800788c */ /* 0x020fd2000bf04070 */
[----:B------:R-:W-:Y:S05]  /*0700*/  BRA.U UP0, `(.L_x_16) ;  /* 0x0000000500d47547 */ /* 0x000fea000b800000 */
[----:B-1----:R-:W1:Y:S01]  /*0710*/  LDCU.64 UR4, c[0x0][0x5c0] ;  /* 0x0000b800ff0477ac */ /* 0x002e620008000a00 */
[----:B------:R-:W5:Y:S01]  /*0720*/  S2UR UR23, SR_CTAID.X ;  /* 0x00000000001779c3 */ /* 0x000f620000002500 */
[----:B------:R-:W4:Y:S01]  /*0730*/  LDCU UR8, c[0x0][0x374] ;  /* 0x00006e80ff0877ac */ /* 0x000f220008000800 */
[----:B------:R-:W4:Y:S01]  /*0740*/  LDCU UR9, c[0x0][0x370] ;  /* 0x00006e00ff0977ac */ /* 0x000f220008000800 */
[----:B------:R-:W3:Y:S01]  /*0750*/  LDCU.64 UR26, c[0x0][0x348] ;  /* 0x00006900ff1a77ac */ /* 0x000ee20008000a00 */
[----:B------:R-:W-:Y:S01]  /*0760*/  UMOV UR14, 0x1 ;  /* 0x00000001000e7882 */ /* 0x000fe20000000000 */
[----:B-1----:R-:W-:-:S04]  /*0770*/  UIMAD.WIDE.U32 UR6, UR24, UR5, URZ ;  /* 0x00000005180672a5 */ /* 0x002fc8000f8e00ff */
[----:B------:R-:W-:Y:S02]  /*0780*/  UIADD3 UR5, UPT, UPT, UR24, -UR7, URZ ;  /* 0x8000000718057290 */ /* 0x000fe4000fffe0ff */
[----:B-----5:R-:W-:Y:S02]  /*0790*/  USHF.L.U32 UR23, UR23, 0x6, URZ ;  /* 0x0000000617177899 */ /* 0x020fe400080006ff */
[----:B--2---:R-:W-:-:S03]  /*07a0*/  USHF.R.U32.HI UR5, URZ, UR20, UR5 ;  /* 0x00000014ff057299 */ /* 0x004fc60008011605 */
[----:B------:R-:W1:Y:S01]  /*07b0*/  LDCU UR6, c[0x0][0x5d0] ;  /* 0x0000ba00ff0677ac */ /* 0x000e620008000800 */
[----:B------:R-:W-:Y:S02]  /*07c0*/  UIADD3 UR5, UPT, UPT, UR7, UR5, URZ ;  /* 0x0000000507057290 */ /* 0x000fe4000fffe0ff */
[----:B----4-:R-:W-:Y:S02]  /*07d0*/  UIMAD UR9, UR8, UR9, URZ ;  /* 0x00000009080972a4 */ /* 0x010fe4000f8e02ff */
[----:B---3--:R-:W-:Y:S01]  /*07e0*/  USHF.R.U32.HI UR11, URZ, UR19, UR5 ;  /* 0x00000013ff0b7299 */ /* 0x008fe20008011605 */
[----:B------:R-:W-:Y:S01]  /*07f0*/  UMOV UR8, 0x400 ;  /* 0x0000040000087882 */ /* 0x000fe20000000000 */
[----:B------:R-:W-:Y:S02]  /*0800*/  ULOP3.LUT UR23, UR23, 0xc0, URZ, 0xc0, !UPT ;  /* 0x000000c017177892 */ /* 0x000fe4000f8ec0ff */
[----:B------:R-:W-:-:S04]  /*0810*/  UIADD3 UR11, UPT, UPT, -UR11, URZ, URZ ;  /* 0x000000ff0b0b7290 */ /* 0x000fc8000fffe1ff */
[----:B------:R-:W-:Y:S01]  /*0820*/  UIMAD UR11, UR11, UR4, UR24 ;  /* 0x000000040b0b72a4 */ /* 0x000fe2000f8e0218 */
[----:B------:R-:W2:Y:S03]  /*0830*/  LDCU.64 UR4, c[0x0][0x5d8] ;  /* 0x0000bb00ff0477ac */ /* 0x000ea60008000a00 */
[----:B-1----:R-:W-:-:S04]  /*0840*/  UIMAD.WIDE.U32 UR6, UR11, UR6, URZ ;  /* 0x000000060b0672a5 */ /* 0x002fc8000f8e00ff */
[----:B------:R-:W-:-:S04]  /*0850*/  UIADD3 UR6, UPT, UPT, UR11, -UR7, URZ ;  /* 0x800000070b067290 */ /* 0x000fc8000fffe0ff */
[----:B------:R-:W-:-:S04]  /*0860*/  USHF.R.U32.HI UR6, URZ, UR18, UR6 ;  /* 0x00000012ff067299 */ /* 0x000fc80008011606 */
[----:B------:R-:W-:Y:S01]  /*0870*/  UIADD3 UR6, UPT, UPT, UR7, UR6, URZ ;  /* 0x0000000607067290 */ /* 0x000fe2000fffe0ff */
[----:B------:R-:W1:Y:S03]  /*0880*/  LDCU UR7, c[0x0][0x378] ;  /* 0x00006f00ff0777ac */ /* 0x000e660008000800 */
[----:B------:R-:W-:-:S04]  /*0890*/  USHF.R.U32.HI UR6, URZ, UR15, UR6 ;  /* 0x0000000fff067299 */ /* 0x000fc80008011606 */
[----:B--2---:R-:W-:-:S07]  /*08a0*/  UIMAD.WIDE.U32 UR12, UR6, UR5, URZ ;  /* 0x00000005060c72a5 */ /* 0x004fce000f8e00ff */
[----:B------:R-:W-:Y:S01]  /*08b0*/  UMOV UR25, UR13 ;  /* 0x0000000d00197c82 */ /* 0x000fe20008000000 */
[----:B------:R-:W-:Y:S01]  /*08c0*/  UMOV UR12, URZ ;  /* 0x000000ff000c7c82 */ /* 0x000fe20008000000 */
[----:B------:R-:W-:Y:S02]  /*08d0*/  UIADD3 UR5, UPT, UPT, UR6, -UR25, URZ ;  /* 0x8000001906057290 */ /* 0x000fe4000fffe0ff */
[----:B------:R-:W2:Y:S01]  /*08e0*/  S2UR UR13, SR_CgaCtaId ;  /* 0x00000000000d79c3 */ /* 0x000ea20000008800 */
[----:B-1----:R-:W-:Y:S02]  /*08f0*/  UIMAD UR7, UR9, UR7, URZ ;  /* 0x00000007090772a4 */ /* 0x002fe4000f8e02ff */
[----:B------:R-:W-:Y:S02]  /*0900*/  USHF.R.U32.HI UR5, URZ, UR17, UR5 ;  /* 0x00000011ff057299 */ /* 0x000fe40008011605 */
[----:B------:R-:W-:Y:S02]  /*0910*/  USHF.R.S32.HI UR22, URZ, 0x1f, UR7 ;  /* 0x0000001fff167899 */ /* 0x000fe40008011407 */
[----:B------:R-:W-:-:S02]  /*0920*/  UIADD3 UR5, UPT, UPT, UR25, UR5, URZ ;  /* 0x0000000519057290 */ /* 0x000fc4000fffe0ff */
[----:B------:R-:W-:Y:S02]  /*0930*/  ULEA.HI UR22, UR22, UR7, URZ, 0x2 ;  /* 0x0000000716167291 */ /* 0x000fe4000f8f10ff */
[----:B------:R-:W-:-:S04]  /*0940*/  USHF.R.U32.HI UR10, URZ, UR16, UR5 ;  /* 0x00000010ff0a7299 */ /* 0x000fc80008011605 */
[----:B------:R-:W-:-:S03]  /*0950*/  UIADD3 UR10, UPT, UPT, -UR10, URZ, URZ ;  /* 0x000000ff0a0a7290 */ /* 0x000fc6000fffe1ff */
[----:B------:R-:W1:Y:S01]  /*0960*/  LDCU UR5, c[0x0][0x5cc] ;  /* 0x0000b980ff0577ac */ /* 0x000e620008000800 */
[----:B------:R-:W-:Y:S02]  /*0970*/  UIMAD UR4, UR10, UR4, UR6 ;  /* 0x000000040a0472a4 */ /* 0x000fe4000f8e0206 */
[----:B------:R-:W-:Y:S02]  /*0980*/  UIADD3 UR6, UPT, UPT, -UR6, URZ, URZ ;  /* 0x000000ff06067290 */ /* 0x000fe4000fffe1ff */
[----:B--2---:R-:W-:Y:S02]  /*0990*/  ULEA UR13, UR13, UR8, 0x18 ;  /* 0x000000080d0d7291 */ /* 0x004fe4000f8ec0ff */
[----:B-1----:R-:W-:-:S12]  /*09a0*/  UIMAD UR11, UR6, UR5, UR11 ;  /* 0x00000005060b72a4 */ /* 0x002fd8000f8e020b */
.L_x_20:
[----:B------:R-:W-:Y:S01]  /*09b0*/  USHF.L.U32 UR5, UR14, 0x1f, URZ ;  /* 0x0000001f0e057899 */ /* 0x000fe200080006ff */
[----:B------:R-:W-:Y:S01]  /*09c0*/  HFMA2 R2, -RZ, RZ, 0, -0.0078125 ;  /* 0x0000a000ff027431 */ /* 0x000fe200000001ff */
[----:B------:R-:W-:Y:S02]  /*09d0*/  ULEA UR6, UR12, UR13, 0x3 ;  /* 0x0000000d0c067291 */ /* 0x000fe4000f8e18ff */
[----:B------:R-:W-:Y:S02]  /*09e0*/  ULEA UR7, UR4, UR21, 0x2 ;  /* 0x0000001504077291 */ /* 0x000fe4000f8e10ff */
[----:B------:R-:W-:Y:S01]  /*09f0*/  MOV R0, UR5 ;  /* 0x0000000500007c02 */ /* 0x000fe20008000f00 */
[----:B------:R-:W-:Y:S02]  /*0a00*/  UIADD3 UR34, UP1, UPT, UR26, 0x40, URZ ;  /* 0x000000401a227890 */ /* 0x000fe4000ff3e0ff */
[----:B------:R-:W-:Y:S02]  /*0a10*/  UIADD3 UR32, UP0, UPT, UR26, 0xc0, URZ ;  /* 0x000000c01a207890 */ /* 0x000fe4000ff1e0ff */
[----:B----4-:R1:W2:Y:S01]  /*0a20*/  SYNCS.PHASECHK.TRANS64.TRYWAIT P2, [UR6+0x20], R0 ;  /* 0x00002000ff0075a7 */ /* 0x0102a20008041106 */
[----:B------:R-:W-:-:S02]  /*0a30*/  ULEA UR11, UR11, UR23, 0x8 ;  /* 0x000000170b0b7291 */ /* 0x000fc4000f8e40ff */
[----:B------:R-:W-:Y:S02]  /*0a40*/  UIADD3.X UR35, UPT, UPT, URZ, UR27, URZ, UP1, !UPT ;  /* 0x0000001bff237290 */ /* 0x000fe40008ffe4ff */
[----:B------:R-:W-:Y:S02]  /*0a50*/  UIADD3.X UR33, UPT, UPT, URZ, UR27, URZ, UP0, !UPT ;  /* 0x0000001bff217290 */ /* 0x000fe400087fe4ff */
[----:B------:R-:W-:Y:S01]  /*0a60*/  USHF.L.U32 UR7, UR7, 0x6, URZ ;  /* 0x0000000607077899 */ /* 0x000fe200080006ff */
[----:B------:R-:W-:-:S11]  /*0a70*/  UMOV UR30, URZ ;  /* 0x000000ff001e7c82 */ /* 0x000fd60008000000 */
.L_x_19:
[----:B---3--:R-:W-:Y:S02]  /*0a80*/  UIADD3 UR5, UPT, UPT, UR12, 0x1, URZ ;  /* 0x000000010c057890 */ /* 0x008fe4000fffe0ff */
[----:B------:R-:W-:Y:S02]  /*0a90*/  ULEA UR8, UR12, UR13, 0xd ;  /* 0x0000000d0c087291 */ /* 0x000fe4000f8e68ff */
[----:B------:R-:W-:Y:S02]  /*0aa0*/  ULEA UR6, UR12, UR21, 0x2 ;  /* 0x000000150c067291 */ /* 0x000fe4000f8e10ff */
[----:B------:R-:W-:Y:S02]  /*0ab0*/  UISETP.NE.AND UP1, UPT, UR5, 0x4, UPT ;  /* 0x000000040500788c */ /* 0x000fe4000bf25270 */
[----:B------:R-:W-:Y:S02]  /*0ac0*/  USHF.L.U32 UR10, UR30, 0x6, URZ ;  /* 0x000000061e0a7899 */ /* 0x000fe400080006ff */
[----:B------:R-:W-:-:S02]  /*0ad0*/  ULEA UR6, UR6, UR13, 0xd ;  /* 0x0000000d06067291 */ /* 0x000fc4000f8e68ff */
[----:B------:R-:W-:Y:S02]  /*0ae0*/  UIADD3 UR8, UPT, UPT, UR8, 0xc400, URZ ;  /* 0x0000c40008087890 */ /* 0x000fe4000fffe0ff */
[----:B------:R-:W-:Y:S02]  /*0af0*/  USEL UR4, URZ, 0x1, UP1 ;  /* 0x00000001ff047887 */ /* 0x000fe40008800000 */
[----:B------:R-:W-:Y:S02]  /*0b00*/  UISETP.GT.U32.AND UP0, UPT, UR30, 0x3e, UPT ;  /* 0x0000003e1e00788c */ /* 0x000fe4000bf04070 */
[----:B------:R-:W-:Y:S01]  /*0b10*/  ULEA UR9, UR12, UR13, 0x3 ;  /* 0x0000000d0c097291 */ /* 0x000fe2000f8e18ff */
[----:B--2-4-:R-:W-:Y:S11]  /*0b20*/  @P2 BRA `(.L_x_17) ;  /* 0x0000000000102947 */ /* 0x014ff60003800000 */
[----:B------:R-:W-:-:S06]  /*0b30*/  USHF.L.U32 UR12, UR14, 0x1f, URZ ;  /* 0x0000001f0e0c7899 */ /* 0x000fcc00080006ff */
[----:B-1----:R-:W-:-:S04]  /*0b40*/  MOV R0, UR12 ;  /* 0x0000000c00007c02 */ /* 0x002fc80008000f00 */
[----:B------:R-:W1:Y:S02]  /*0b50*/  SYNCS.PHASECHK.TRANS64.TRYWAIT P0, [UR9+0x20], R0 ;  /* 0x00002000ff0075a7 */ /* 0x000e640008001109 */
[----:B-1----:R-:W-:Y:S05]  /*0b60*/  @!P0 BRA `(.L_x_18) ;  /* 0x0000003400448947 */ /* 0x002fea0003800000 */
.L_x_17:
[----:B------:R-:W-:Y:S02]  /*0b70*/  ELECT P1, URZ, PT ;  /* 0x0000000000ff782f */ /* 0x000fe40003820000 */
[----:B------:R-:W-:Y:S01]  /*0b80*/  PLOP3.LUT P0, PT, PT, PT, UP0, 0x80, 0x8 ;  /* 0x000000000008781c */ /* 0x000fe20003f0f008 */
[----:B------:R-:W-:Y:S01]  /*0b90*/  ULOP3.LUT UR14, UR14, UR4, URZ, 0x3c, !UPT ;  /* 0x000000040e0e7292 */ /* 0x000fe2000f8e3cff */
[----:B------:R-:W-:Y:S01]  /*0ba0*/  PLOP3.LUT P2, PT, PT, PT, PT, 0x80, 0x8 ;  /* 0x000000000008781c */ /* 0x000fe20003f4f070 */
[----:B------:R-:W-:Y:S02]  /*0bb0*/  USEL UR12, UR5, URZ, UP1 ;  /* 0x000000ff050c7287 */ /* 0x000fe40008800000 */
[----:B------:R-:W-:Y:S02]  /*0bc0*/  UIADD3 UR4, UPT, UPT, UR6, 0x14400, URZ ;  /* 0x0001440006047890 */ /* 0x000fe4000fffe0ff */
[----:B------:R-:W-:Y:S02]  /*0bd0*/  @!UP0 USHF.L.U32 UR28, UR14, 0x1f, URZ ;  /* 0x0000001f0e1c8899 */ /* 0x000fe400080006ff */
[----:B------:R-:W-:Y:S01]  /*0be0*/  @!UP0 ULEA UR29, UR12, UR13, 0x3 ;  /* 0x0000000d0c1d8291 */ /* 0x000fe2000f8e18ff */
[----:B------:R-:W-:Y:S01]  /*0bf0*/  UMOV UR25, 0xf0000 ;  /* 0x000f000000197882 */ /* 0x000fe20000000000 */
[----:B------:R-:W-:-:S02]  /*0c00*/  UMOV UR5, UR9 ;  /* 0x0000000900057c82 */ /* 0x000fc40008000000 */
[----:B-1----:R-:W-:Y:S01]  /*0c10*/  IMAD.U32 R0, RZ, RZ, UR28 ;  /* 0x0000001cff007e24 */ /* 0x002fe2000f8e00ff */
[----:B------:R-:W-:Y:S01]  /*0c20*/  UMOV UR6, UR10 ;  /* 0x0000000a00067c82 */ /* 0x000fe20008000000 */
[----:B------:R3:W-:Y:S01]  /*0c30*/  @P1 SYNCS.ARRIVE.TRANS64 RZ, [UR9], R2 ;  /* 0x00000002ffff19a7 */ /* 0x0007e20008000009 */
[----:B------:R3:W-:Y:S01]  /*0c40*/  UTMALDG.2D [UR8], [UR34], desc[URZ] ;  /* 0x0000ff08220075b4 */ /* 0x0007e20008009000 */
[----:B------:R-:W-:-:S04]  /*0c50*/  UIADD3 UR30, UPT, UPT, UR30, 0x1, URZ ;  /* 0x000000011e1e7890 */ /* 0x000fc8000fffe0ff */
[----:B------:R-:W-:Y:S01]  /*0c60*/  UISETP.NE.AND UP0, UPT, UR30, 0x40, UPT ;  /* 0x000000401e00788c */ /* 0x000fe2000bf05270 */
[----:B------:R3:W-:Y:S01]  /*0c70*/  UTMALDG.2D.MULTICAST [UR4], [UR32], UR25, desc[URZ] ;  /* 0x0000ff04200073b4 */ /* 0x0007e20008009819 */
[----:B------:R3:W4:Y:S07]  /*0c80*/  @!P0 SYNCS.PHASECHK.TRANS64.TRYWAIT P2, [UR29+0x20], R0 ;  /* 0x00002000ff0085a7 */ /* 0x00072e000804111d */
[----:B------:R-:W-:Y:S05]  /*0c90*/  BRA.U UP0, `(.L_x_19) ;  /* 0xfffffffd00787547 */ /* 0x000fea000b83ffff */
[----:B---3--:R-:W1:Y:S01]  /*0ca0*/  LDCU.64 UR4, c[0x0][0x5c0] ;  /* 0x0000b800ff0477ac */ /* 0x008e620008000a00 */
[----:B------:R-:W-:-:S04]  /*0cb0*/  ULEA.HI.SX32 UR24, UR22, UR24, 0x1e ;  /* 0x0000001816187291 */ /* 0x000fc8000f8ff2ff */
[----:B------:R-:W-:Y:S02]  /*0cc0*/  UISETP.GE.AND UP0, UPT, UR24, 0x100, UPT ;  /* 0x000001001800788c */ /* 0x000fe4000bf06270 */
[----:B-1----:R-:W-:Y:S01]  /*0cd0*/  UIMAD.WIDE.U32 UR6, UR24, UR5, URZ ;  /* 0x00000005180672a5 */ /* 0x002fe2000f8e00ff */
[----:B------:R-:W1:Y:S03]  /*0ce0*/  LDCU UR5, c[0x0][0x5d0] ;  /* 0x0000ba00ff0577ac */ /* 0x000e660008000800 */
[----:B------:R-:W-:-:S04]  /*0cf0*/  UIADD3 UR6, UPT, UPT, UR24, -UR7, URZ ;  /* 0x8000000718067290 */ /* 0x000fc8000fffe0ff */
[----:B------:R-:W-:-:S04]  /*0d00*/  USHF.R.U32.HI UR6, URZ, UR20, UR6 ;  /* 0x00000014ff067299 */ /* 0x000fc80008011606 */
[----:B------:R-:W-:-:S04]  /*0d10*/  UIADD3 UR6, UPT, UPT, UR7, UR6, URZ ;  /* 0x0000000607067290 */ /* 0x000fc8000fffe0ff */
[----:B------:R-:W-:-:S04]  /*0d20*/  USHF.R.U32.HI UR11, URZ, UR19, UR6 ;  /* 0x00000013ff0b7299 */ /* 0x000fc80008011606 */
[----:B------:R-:W-:-:S04]  /*0d30*/  UIADD3 UR11, UPT, UPT, -UR11, URZ, URZ ;  /* 0x000000ff0b0b7290 */ /* 0x000fc8000fffe1ff */
[----:B------:R-:W-:-:S04]  /*0d40*/  UIMAD UR11, UR4, UR11, UR24 ;  /* 0x0000000b040b72a4 */ /* 0x000fc8000f8e0218 */
[----:B-1----:R-:W-:Y:S01]  /*0d50*/  UIMAD.WIDE.U32 UR6, UR11, UR5, URZ ;  /* 0x000000050b0672a5 */ /* 0x002fe2000f8e00ff */
[----:B------:R-:W1:Y:S03]  /*0d60*/  LDCU.64 UR4, c[0x0][0x5d8] ;  /* 0x0000bb00ff0477ac */ /* 0x000e660008000a00 */
[----:B------:R-:W-:-:S04]  /*0d70*/  UIADD3 UR6, UPT, UPT, UR11, -UR7, URZ ;  /* 0x800000070b067290 */ /* 0x000fc8000fffe0ff */
[----:B------:R-:W-:-:S04]  /*0d80*/  USHF.R.U32.HI UR6, URZ, UR18, UR6 ;  /* 0x00000012ff067299 */ /* 0x000fc80008011606 */
[----:B------:R-:W-:Y:S01]  /*0d90*/  UIADD3 UR6, UPT, UPT, UR7, UR6, URZ ;  /* 0x0000000607067290 */ /* 0x000fe2000fffe0ff */
[----:B------:R-:W2:Y:S03]  /*0da0*/  LDCU UR7, c[0x0][0x5cc] ;  /* 0x0000b980ff0777ac */ /* 0x000ea60008000800 */
[----:B------:R-:W-:-:S04]  /*0db0*/  USHF.R.U32.HI UR6, URZ, UR15, UR6 ;  /* 0x0000000fff067299 */ /* 0x000fc80008011606 */
[----:B-1----:R-:W-:Y:S02]  /*0dc0*/  UIMAD.WIDE.U32 UR8, UR6, UR5, URZ ;  /* 0x00000005060872a5 */ /* 0x002fe4000f8e00ff */
[----:B------:R-:W-:Y:S02]  /*0dd0*/  UIADD3 UR8, UPT, UPT, -UR6, URZ, URZ ;  /* 0x000000ff06087290 */ /* 0x000fe4000fffe1ff */
[----:B------:R-:W-:-:S04]  /*0de0*/  UIADD3 UR5, UPT, UPT, UR6, -UR9, URZ ;  /* 0x8000000906057290 */ /* 0x000fc8000fffe0ff */
[----:B------:R-:W-:Y:S02]  /*0df0*/  USHF.R.U32.HI UR5, URZ, UR17, UR5 ;  /* 0x00000011ff057299 */ /* 0x000fe40008011605 */
[----:B--2---:R-:W-:Y:S02]  /*0e00*/  UIMAD UR11, UR7, UR8, UR11 ;  /* 0x00000008070b72a4 */ /* 0x004fe4000f8e020b */
[----:B------:R-:W-:-:S04]  /*0e10*/  UIADD3 UR5, UPT, UPT, UR9, UR5, URZ ;  /* 0x0000000509057290 */ /* 0x000fc8000fffe0ff */
[----:B------:R-:W-:-:S04]  /*0e20*/  USHF.R.U32.HI UR5, URZ, UR16, UR5 ;  /* 0x00000010ff057299 */ /* 0x000fc80008011605 */
[----:B------:R-:W-:-:S04]  /*0e30*/  UIADD3 UR5, UPT, UPT, -UR5, URZ, URZ ;  /* 0x000000ff05057290 */ /* 0x000fc8000fffe1ff */
[----:B------:R-:W-:Y:S01]  /*0e40*/  UIMAD UR4, UR4, UR5, UR6 ;  /* 0x00000005040472a4 */ /* 0x000fe2000f8e0206 */
[----:B------:R-:W-:Y:S11]  /*0e50*/  BRA.U !UP0, `(.L_x_20) ;  /* 0xfffffff908d47547 */ /* 0x000ff6000b83ffff */
.L_x_16:
[----:B------:R-:W-:Y:S01]  /*0e60*/  UISETP.NE.AND UP0, UPT, UR12, 0x3, UPT ;  /* 0x000000030c00788c */ /* 0x000fe2000bf05270 */
[----:B------:R-:W5:Y:S01]  /*0e70*/  S2UR UR13, SR_CgaCtaId ;  /* 0x00000000000d79c3 */ /* 0x000f620000008800 */
[----:B-1----:R-:W-:Y:S01]  /*0e80*/  UIADD3 UR6, UPT, UPT, UR12, 0x2, URZ ;  /* 0x000000020c067890 */ /* 0x002fe2000fffe0ff */
[----:B------:R-:W-:-:S03]  /*0e90*/  UMOV UR4, 0x400 ;  /* 0x0000040000047882 */ /* 0x000fc60000000000 */
[----:B------:R-:W-:-:S04]  /*0ea0*/  USEL UR6, UR6, 0x1, UP0 ;  /* 0x0000000106067887 */ /* 0x000fc80008000000 */
[----:B------:R-:W-:Y:S02]  /*0eb0*/  UISETP.NE.AND UP0, UPT, UR6, 0x4, UPT ;  /* 0x000000040600788c */ /* 0x000fe4000bf05270 */
[----:B------:R-:W-:Y:S02]  /*0ec0*/  UIADD3 UR6, UPT, UPT, UR6, 0x1, URZ ;  /* 0x0000000106067890 */ /* 0x000fe4000fffe0ff */
[----:B------:R-:W-:Y:S02]  /*0ed0*/  UISETP.EQ.XOR UP1, UPT, UR12, 0x3, !UP0 ;  /* 0x000000030c00788c */ /* 0x000fe4000c722a70 */
[----:B------:R-:W-:-:S04]  /*0ee0*/  USEL UR6, UR6, 0x1, UP0 ;  /* 0x0000000106067887 */ /* 0x000fc80008000000 */
[----:B------:R-:W-:Y:S02]  /*0ef0*/  UISETP.EQ.XOR UP1, UPT, UR6, 0x4, UP1 ;  /* 0x000000040600788c */ /* 0x000fe40008f22a70 */
[----:B------:R-:W-:Y:S02]  /*0f00*/  UISETP.NE.AND UP0, UPT, UR6, 0x4, UPT ;  /* 0x000000040600788c */ /* 0x000fe4000bf05270 */
[----:B------:R-:W-:Y:S02]  /*0f10*/  USEL UR5, URZ, 0x1, !UP1 ;  /* 0x00000001ff057887 */ /* 0x000fe4000c800000 */
[----:B-----5:R-:W-:Y:S02]  /*0f20*/  ULEA UR4, UR13, UR4, 0x18 ;  /* 0x000000040d047291 */ /* 0x020fe4000f8ec0ff */
[----:B------:R-:W-:Y:S02]  /*0f30*/  ULOP3.LUT UR5, UR14, UR5, URZ, 0x3c, !UPT ;  /* 0x000000050e057292 */ /* 0x000fe4000f8e3cff */
[----:B------:R-:W-:-:S02]  /*0f40*/  USEL UR6, UR6, URZ, UP0 ;  /* 0x000000ff06067287 */ /* 0x000fc40008000000 */
[----:B------:R-:W-:Y:S02]  /*0f50*/  USHF.L.U32 UR5, UR5, 0x1f, URZ ;  /* 0x0000001f05057899 */ /* 0x000fe400080006ff */
[----:B------:R-:W-:-:S04]  /*0f60*/  ULEA UR4, UR6, UR4, 0x3 ;  /* 0x0000000406047291 */ /* 0x000fc8000f8e18ff */
[----:B------:R-:W-:-:S05]  /*0f70*/  MOV R0, UR5 ;  /* 0x0000000500007c02 */ /* 0x000fca0008000f00 */
[----:B------:R-:W1:Y:S02]  /*0f80*/  SYNCS.PHASECHK.TRANS64.TRYWAIT P0, [UR4+0x20], R0 ;  /* 0x00002000ff0075a7 */ /* 0x000e640008001104 */
[----:B-1----:R-:W-:Y:S05]  /*0f90*/  @!P0 BRA `(.L_x_21) ;  /* 0x0000003000588947 */ /* 0x002fea0003800000 */
.L_x_47:
[----:B------:R-:W-:-:S13]  /*0fa0*/  ELECT P0, URZ, PT ;  /* 0x0000000000ff782f */ /* 0x000fda0003800000 */
[----:B-1----:R-:W-:-:S04]  /*0fb0*/  @P0 MOV R0, 0xa000 ;  /* 0x0000a00000000802 */ /* 0x002fc80000000f00 */
[----:B------:R1:W-:Y:S03]  /*0fc0*/  @P0 SYNCS.ARRIVE.TRANS64 RZ, [UR4], R0 ;  /* 0x00000000ffff09a7 */ /* 0x0003e60008000004 */
.L_x_15:
[----:B------:R-:W-:-:S13]  /*0fd0*/  ISETP.NE.AND P0, PT, R71, 0x4, PT ;  /* 0x000000044700780c */ /* 0x000fda0003f05270 */
[----:B------:R-:W-:Y:S05]  /*0fe0*/  @P0 BRA `(.L_x_22) ;  /* 0x00000008001c0947 */ /* 0x000fea0003800000 */
[----:B------:R-:W5:Y:S08]  /*0ff0*/  S2UR UR14, SR_CTAID.Z ;  /* 0x00000000000e79c3 */ /* 0x000f700000002700 */
[----:B------:R-:W-:Y:S01]  /*1000*/  BAR.SYNC.DEFER_BLOCKING 0x2, 0xa0 ;  /* 0x0082800000007b1d */ /* 0x000fe20000010000 */
[----:B------:R-:W-:Y:S01]  /*1010*/  USHF.R.S32.HI UR21, URZ, 0x1f, UR13 ;  /* 0x0000001fff157899 */ /* 0x000fe2000801140d */
[----:B------:R-:W-:Y:S01]  /*1020*/  HFMA2 R4, -RZ, RZ, 0, 5.9604644775390625e-08 ;  /* 0x00000001ff047431 */ /* 0x000fe200000001ff */
[----:B------:R-:W-:-:S02]  /*1030*/  MOV R7, 0x1 ;  /* 0x0000000100077802 */ /* 0x000fc40000000f00 */
[----:B------:R-:W-:Y:S01]  /*1040*/  ULEA.HI UR21, UR21, UR13, URZ, 0x2 ;  /* 0x0000000d15157291 */ /* 0x000fe2000f8f10ff */
[----:B-1----:R-:W-:-:S03]  /*1050*/  UMOV UR4, 0x1 ;  /* 0x0000000100047882 */ /* 0x002fc60000000000 */
[----:B------:R-:W-:-:S04]  /*1060*/  ULOP3.LUT UR21, UR21, 0xfffffffc, URZ, 0xc0, !UPT ;  /* 0xfffffffc15157892 */ /* 0x000fc8000f8ec0ff */
[----:B------:R-:W-:-:S04]  /*1070*/  UIADD3 UR21, UPT, UPT, -UR21, UR13, URZ ;  /* 0x0000000d15157290 */ /* 0x000fc8000fffe1ff */
[----:B------:R-:W-:Y:S02]  /*1080*/  USHF.L.U32 UR21, UR4, UR21, URZ ;  /* 0x0000001504157299 */ /* 0x000fe400080006ff */
[----:B-----5:R-:W-:-:S09]  /*1090*/  UISETP.GT.U32.AND UP0, UPT, UR14, 0xff, UPT ;  /* 0x000000ff0e00788c */ /* 0x020fd2000bf04070 */
[----:B------:R-:W-:Y:S05]  /*10a0*/  BRA.U UP0, `(.L_x_23) ;  /* 0x0000000500b47547 */ /* 0x000fea000b800000 */
[----:B------:R-:W-:Y:S01]  /*10b0*/  UMOV UR4, 0x400 ;  /* 0x0000040000047882 */ /* 0x000fe20000000000 */
[----:B------:R-:W1:Y:S01]  /*10c0*/  LDCU UR7, c[0x0][0x374] ;  /* 0x00006e80ff0777ac */ /* 0x000e620008000800 */
[----:B------:R-:W-:Y:S01]  /*10d0*/  MOV R7, 0x1 ;  /* 0x0000000100077802 */ /* 0x000fe20000000f00 */
[----:B------:R-:W-:Y:S01]  /*10e0*/  ULEA UR4, UR13, UR4, 0x18 ;  /* 0x000000040d047291 */ /* 0x000fe2000f8ec0ff */
[----:B------:R-:W1:Y:S01]  /*10f0*/  LDCU UR6, c[0x0][0x370] ;  /* 0x00006e00ff0677ac */ /* 0x000e620008000800 */
[----:B------:R-:W5:Y:S07]  /*1100*/  LDCU UR5, c[0x0][0x378] ;  /* 0x00006f00ff0577ac */ /* 0x000f6e0008000800 */
[----:B------:R-:W4:Y:S01]  /*1110*/  LDS R0, [UR4+0x68] ;  /* 0x00006804ff007984 */ /* 0x000f220008000800 */
[----:B------:R-:W-:Y:S01]  /*1120*/  UMOV UR42, 0x4402010 ;  /* 0x04402010002a7882 */ /* 0x000fe20000000000 */
[----:B------:R-:W-:-:S02]  /*1130*/  UIADD3 UR10, UPT, UPT, UR4, 0xc400, URZ ;  /* 0x0000c400040a7890 */ /* 0x000fc4000fffe0ff */
[----:B------:R-:W-:Y:S02]  /*1140*/  UIADD3 UR11, UPT, UPT, UR4, 0x14400, URZ ;  /* 0x00014400040b7890 */ /* 0x000fe4000fffe0ff */
[----:B------:R-:W-:Y:S02]  /*1150*/  USEL UR43, URZ, 0x4000, UP6 ;  /* 0x00004000ff2b7887 */ /* 0x000fe4000b000000 */
[----:B------:R-:W-:Y:S02]  /*1160*/  USEL UR42, UR42, 0x4400010, !UP5 ;  /* 0x044000102a2a7887 */ /* 0x000fe4000e800000 */
[----:B------:R-:W-:Y:S02]  /*1170*/  USHF.R.U32.HI UR10, URZ, 0x4, UR10 ;  /* 0x00000004ff0a7899 */ /* 0x000fe4000801160a */
[----:B-1----:R-:W-:Y:S02]  /*1180*/  UIMAD UR6, UR7, UR6, URZ ;  /* 0x00000006070672a4 */ /* 0x002fe4000f8e02ff */
[----:B------:R-:W-:-:S02]  /*1190*/  USHF.R.U32.HI UR11, URZ, 0x4, UR11 ;  /* 0x00000004ff0b7899 */ /* 0x000fc4000801160b */
[----:B-----5:R-:W-:Y:S02]  /*11a0*/  UIMAD UR5, UR6, UR5, URZ ;  /* 0x00000005060572a4 */ /* 0x020fe4000f8e02ff */
[----:B------:R-:W-:Y:S02]  /*11b0*/  UIADD3 UR43, UPT, UPT, UR43, UR42, URZ ;  /* 0x0000002a2b2b7290 */ /* 0x000fe4000fffe0ff */
[----:B------:R-:W-:Y:S02]  /*11c0*/  ULOP3.LUT UR23, UR21, 0xf, URZ, 0xfc, !UPT ;  /* 0x0000000f15177892 */ /* 0x000fe4000f8efcff */
[----:B------:R-:W-:Y:S02]  /*11d0*/  ULOP3.LUT UR10, UR10, 0x3fc0, URZ, 0xc0, !UPT ;  /* 0x00003fc00a0a7892 */ /* 0x000fe4000f8ec0ff */
[----:B------:R-:W-:Y:S02]  /*11e0*/  ULOP3.LUT UR11, UR11, 0x3fc0, URZ, 0xc0, !UPT ;  /* 0x00003fc00b0b7892 */ /* 0x000fe4000f8ec0ff */
[----:B------:R-:W-:-:S02]  /*11f0*/  USHF.R.S32.HI UR32, URZ, 0x1f, UR5 ;  /* 0x0000001fff207899 */ /* 0x000fc40008011405 */
[----:B------:R-:W-:Y:S02]  /*1200*/  ULOP3.LUT UR21, UR21, 0xffff, URZ, 0xc0, !UPT ;  /* 0x0000ffff15157892 */ /* 0x000fe4000f8ec0ff */
[----:B------:R-:W-:Y:S02]  /*1210*/  ULOP3.LUT UR23, UR23, 0xffff, URZ, 0xc0, !UPT ;  /* 0x0000ffff17177892 */ /* 0x000fe4000f8ec0ff */
[----:B------:R-:W-:Y:S02]  /*1220*/  ULOP3.LUT UR10, UR10, 0x10000, URZ, 0xfc, !UPT ;  /* 0x000100000a0a7892 */ /* 0x000fe4000f8efcff */
[----:B------:R-:W-:Y:S02]  /*1230*/  ULOP3.LUT UR11, UR11, 0x10000, URZ, 0xfc, !UPT ;  /* 0x000100000b0b7892 */ /* 0x000fe4000f8efcff */
[----:B------:R-:W-:Y:S01]  /*1240*/  ULEA.HI UR32, UR32, UR5, URZ, 0x2 ;  /* 0x0000000520207291 */ /* 0x000fe2000f8f10ff */
[----:B------:R-:W-:Y:S01]  /*1250*/  UMOV UR31, URZ ;  /* 0x000000ff001f7c82 */ /* 0x000fe20008000000 */
[----:B------:R-:W-:Y:S01]  /*1260*/  UMOV UR29, URZ ;  /* 0x000000ff001d7c82 */ /* 0x000fe20008000000 */
[----:B----4-:R-:W-:Y:S01]  /*1270*/  R2UR UR33, R0 ;  /* 0x00000000002172ca */ /* 0x010fe200000e0000 */
[----:B------:R-:W-:Y:S01]  /*1280*/  UMOV UR27, URZ ;  /* 0x000000ff001b7c82 */ /* 0x000fe20008000000 */
[----:B------:R-:W-:Y:S01]  /*1290*/  UMOV UR42, URZ ;  /* 0x000000ff002a7c82 */ /* 0x000fe20008000000 */
[----:B------:R-:W-:Y:S01]  /*12a0*/  UMOV UR38, URZ ;  /* 0x000000ff00267c82 */ /* 0x000fe20008000000 */
[----:B------:R-:W-:Y:S01]  /*12b0*/  UMOV UR39, UR43 ;  /* 0x0000002b00277c82 */ /* 0x000fe20008000000 */
[----:B------:R-:W-:Y:S01]  /*12c0*/  UMOV UR36, URZ ;  /* 0x000000ff00247c82 */ /* 0x000fe20008000000 */
[----:B------:R-:W-:Y:S01]  /*12d0*/  UMOV UR37, UR43 ;  /* 0x0000002b00257c82 */ /* 0x000fe20008000000 */
[----:B------:R-:W-:Y:S01]  /*12e0*/  UMOV UR34, URZ ;  /* 0x000000ff00227c82 */ /* 0x000fe20008000000 */
[----:B------:R-:W-:-:S07]  /*12f0*/  UMOV UR35, UR43 ;  /* 0x0000002b00237c82 */ /* 0x000fce0008000000 */
.L_x_28:
[----:B------:R-:W-:Y:S01]  /*1300*/  USHF.L.U32 UR5, UR29, 0x1f, URZ ;  /* 0x0000001f1d057899 */ /* 0x000fe200080006ff */
[----:B------:R-:W-:Y:S01]  /*1310*/  SHF.L.U32 R2, R7, 0x1f, RZ ;  /* 0x0000001f07027819 */ /* 0x000fe200000006ff */
[----:B------:R-:W-:Y:S02]  /*1320*/  ULEA UR6, UR27, UR4, 0x3 ;  /* 0x000000041b067291 */ /* 0x000fe4000f8e18ff */
[----:B-1----:R-:W-:Y:S02]  /*1330*/  ULEA UR7, UR31, UR4, 0x3 ;  /* 0x000000041f077291 */ /* 0x002fe4000f8e18ff */
[----:B----4-:R-:W-:Y:S01]  /*1340*/  MOV R0, UR5 ;  /* 0x0000000500007c02 */ /* 0x010fe20008000f00 */
[----:B------:R-:W-:Y:S02]  /*1350*/  ULEA UR9, UR31, UR33, 0x14 ;  /* 0x000000211f097291 */ /* 0x000fe4000f8ea0ff */
[----:B------:R-:W-:Y:S02]  /*1360*/  ULEA.HI.SX32 UR14, UR32, UR14, 0x1e ;  /* 0x0000000e200e7291 */ /* 0x000fe4000f8ff2ff */
[----:B-----5:R1:W4:Y:S01]  /*1370*/  SYNCS.PHASECHK.TRANS64.TRYWAIT P1, [UR6], R0 ;  /* 0x00000000ff0075a7 */ /* 0x0203220008021106 */
[----:B------:R-:W-:Y:S01]  /*1380*/  UPLOP3.LUT UP2, UPT, UPT, UPT, UPT, 0x40, 0x4 ;  /* 0x000000000004789c */ /* 0x000fe20003f4e870 */
[----:B------:R-:W5:Y:S02]  /*1390*/  SYNCS.PHASECHK.TRANS64.TRYWAIT P0, [UR7+0x50], R2 ;  /* 0x00005002ff0075a7 */ /* 0x000f640008001107 */
[----:B-1--45:R-:W-:Y:S08]  /*13a0*/  @!P0 BRA `(.L_x_24) ;  /* 0x0000002c00748947 */ /* 0x032ff00003800000 */
.L_x_49:
[----:B------:R-:W-:-:S05]  /*13b0*/  UMOV UR25, URZ ;  /* 0x000000ff00197c82 */ /* 0x000fca0008000000 */
.L_x_27:
[----:B------:R-:W-:Y:S02]  /*13c0*/  UIADD3 UR12, UPT, UPT, UR27, 0x1, URZ ;  /* 0x000000011b0c7890 */ /* 0x000fe4000fffe0ff */
[----:B------:R-:W-:Y:S02]  /*13d0*/  UISETP.GT.U32.AND UP0, UPT, UR25, 0x3e, UPT ;  /* 0x0000003e1900788c */ /* 0x000fe4000bf04070 */
[----:B----4-:R-:W-:Y:S02]  /*13e0*/  ULEA UR46, UR27, UR11, 0xb ;  /* 0x0000000b1b2e7291 */ /* 0x010fe4000f8e58ff */
[----:B------:R-:W-:Y:S02]  /*13f0*/  ULEA UR44, UR27, UR10, 0x9 ;  /* 0x0000000a1b2c7291 */ /* 0x000fe4000f8e48ff */
[----:B------:R-:W-:Y:S01]  /*1400*/  ULEA UR5, UR27, UR4, 0x3 ;  /* 0x000000041b057291 */ /* 0x000fe2000f8e18ff */
[----:B------:R-:W-:Y:S01]  /*1410*/  PLOP3.LUT P0, PT, PT, PT, UP0, 0x80, 0x8 ;  /* 0x000000000008781c */ /* 0x000fe20003f0f008 */
[----:B------:R-:W-:Y:S02]  /*1420*/  UISETP.NE.AND UP1, UPT, UR12, 0x4, UPT ;  /* 0x000000040c00788c */ /* 0x000fe4000bf25270 */
[----:B------:R-:W-:Y:S02]  /*1430*/  UIADD3 UR40, UPT, UPT, UR46, 0x2, URZ ;  /* 0x000000022e287890 */ /* 0x000fe4000fffe0ff */
[----:B------:R-:W-:Y:S02]  /*1440*/  UIADD3 UR30, UPT, UPT, UR44, 0x2, URZ ;  /* 0x000000022c1e7890 */ /* 0x000fe4000fffe0ff */
[----:B------:R-:W-:Y:S02]  /*1450*/  UIADD3 UR28, UPT, UPT, UR46, 0x4, URZ ;  /* 0x000000042e1c7890 */ /* 0x000fe4000fffe0ff */
[----:B------:R-:W-:Y:S02]  /*1460*/  UIADD3 UR26, UPT, UPT, UR44, 0x4, URZ ;  /* 0x000000042c1a7890 */ /* 0x000fe4000fffe0ff */
[----:B------:R-:W-:Y:S02]  /*1470*/  UIADD3 UR6, UPT, UPT, UR46, 0x6, URZ ;  /* 0x000000062e067890 */ /* 0x000fe4000fffe0ff */
[----:B------:R-:W-:Y:S02]  /*1480*/  UIADD3 UR8, UPT, UPT, UR44, 0x6, URZ ;  /* 0x000000062c087890 */ /* 0x000fe4000fffe0ff */
[----:B------:R-:W-:Y:S02]  /*1490*/  UIADD3 UR24, UPT, UPT, UR5, 0x20, URZ ;  /* 0x0000002005187890 */ /* 0x000fe4000fffe0ff */
[----:B------:R-:W-:Y:S02]  /*14a0*/  USEL UR22, URZ, 0x1, UP1 ;  /* 0x00000001ff167887 */ /* 0x000fe40008800000 */
[----:B------:R-:W-:Y:S01]  /*14b0*/  USEL UR27, UR12, URZ, UP1 ;  /* 0x000000ff0c1b7287 */ /* 0x000fe20008800000 */
[----:B------:R-:W-:Y:S01]  /*14c0*/  UMOV UR47, 0x40004040 ;  /* 0x40004040002f7882 */ /* 0x000fe20000000000 */
[----:B------:R-:W-:Y:S01]  /*14d0*/  UMOV UR45, 0x40004040 ;  /* 0x40004040002d7882 */ /* 0x000fe20000000000 */
[----:B------:R-:W-:Y:S01]  /*14e0*/  UMOV UR41, 0x40004040 ;  /* 0x4000404000297882 */ /* 0x000fe20000000000 */
[----:B-----5:R-:W-:Y:S08]  /*14f0*/  @P1 BRA `(.L_x_25) ;  /* 0x0000000000101947 */ /* 0x020ff00003800000 */
[----:B------:R-:W-:Y:S06]  /*1500*/  USHF.L.U32 UR12, UR29, 0x1f, URZ ;  /* 0x0000001f1d0c7899 */ /* 0x000fec00080006ff */
[----:B-1----:R-:W-:Y:S04]  /*1510*/  MOV R0, UR12 ;  /* 0x0000000c00007c02 */ /* 0x002fe80008000f00 */
[----:B------:R-:W1:Y:S02]  /*1520*/  SYNCS.PHASECHK.TRANS64.TRYWAIT P1, [UR5], R0 ;  /* 0x00000000ff0075a7 */ /* 0x000e640008021105 */
[----:B-1----:R-:W-:Y:S05]  /*1530*/  @!P1 BRA `(.L_x_26) ;  /* 0x0000002c002c9947 */ /* 0x002fea0003800000 */
.L_x_25:
[----:B------:R-:W-:Y:S01]  /*1540*/  ULOP3.LUT UR29, UR29, UR22, URZ, 0x3c, !UPT ;  /* 0x000000161d1d7292 */ /* 0x000fe2000f8e3cff */
[----:B------:R-:W-:Y:S01]  /*1550*/  PLOP3.LUT P1, PT, PT, PT, PT, 0x80, 0x8 ;  /* 0x000000000008781c */ /* 0x000fe20003f2f070 */
[----:B------:R-:W-:Y:S01]  /*1560*/  UIADD3 UR25, UPT, UPT, UR25, 0x1, URZ ;  /* 0x0000000119197890 */ /* 0x000fe2000fffe0ff */
[----:B------:R4:W-:Y:S01]  /*1570*/  UTCHMMA gdesc[UR44], gdesc[UR46], tmem[UR9], tmem[UR42], idesc[UR43], UP2 ;  /* 0x00ff2a2e2c0075ea */ /* 0x0009e20009000009 */
[----:B------:R-:W-:Y:S02]  /*1580*/  @!UP0 USHF.L.U32 UR5, UR29, 0x1f, URZ ;  /* 0x0000001f1d058899 */ /* 0x000fe400080006ff */
[----:B------:R-:W-:Y:S01]  /*1590*/  UPLOP3.LUT UP2, UPT, UPT, UPT, UPT, 0x80, 0x8 ;  /* 0x000000000008789c */ /* 0x000fe20003f4f070 */
[----:B------:R-:W-:Y:S01]  /*15a0*/  UMOV UR54, UR6 ;  /* 0x0000000600367c82 */ /* 0x000fe20008000000 */
[----:B------:R-:W-:Y:S02]  /*15b0*/  @!UP0 ULEA UR6, UR27, UR4, 0x3 ;  /* 0x000000041b068291 */ /* 0x000fe4000f8e18ff */
[----:B-1----:R-:W-:Y:S01]  /*15c0*/  MOV R0, UR5 ;  /* 0x0000000500007c02 */ /* 0x002fe20008000f00 */
[----:B------:R-:W-:Y:S01]  /*15d0*/  UMOV UR48, UR30 ;  /* 0x0000001e00307c82 */ /* 0x000fe20008000000 */
[----:B------:R-:W-:Y:S01]  /*15e0*/  UMOV UR49, 0x40004040 ;  /* 0x4000404000317882 */ /* 0x000fe20000000000 */
[----:B------:R-:W-:Y:S01]  /*15f0*/  UMOV UR50, UR28 ;  /* 0x0000001c00327c82 */ /* 0x000fe20008000000 */
[----:B------:R-:W-:Y:S01]  /*1600*/  UMOV UR51, 0x40004040 ;  /* 0x4000404000337882 */ /* 0x000fe20000000000 */
[----:B------:R-:W-:Y:S01]  /*1610*/  UMOV UR52, UR26 ;  /* 0x0000001a00347c82 */ /* 0x000fe20008000000 */
[----:B------:R-:W-:Y:S01]  /*1620*/  UMOV UR53, 0x40004040 ;  /* 0x4000404000357882 */ /* 0x000fe20000000000 */
[----:B------:R4:W-:Y:S01]  /*1630*/  UTCHMMA gdesc[UR48], gdesc[UR40], tmem[UR9], tmem[UR38], idesc[UR39], UPT ;  /* 0x00ff2628300075ea */ /* 0x0009e2000b800009 */
[----:B------:R-:W-:Y:S01]  /*1640*/  UMOV UR55, 0x40004040 ;  /* 0x4000404000377882 */ /* 0x000fe20000000000 */
[----:B------:R-:W-:Y:S01]  /*1650*/  UMOV UR56, UR8 ;  /* 0x0000000800387c82 */ /* 0x000fe20008000000 */
[----:B------:R-:W-:Y:S01]  /*1660*/  UMOV UR57, 0x40004040 ;  /* 0x4000404000397882 */ /* 0x000fe20000000000 */
[----:B------:R4:W-:Y:S01]  /*1670*/  UTCHMMA gdesc[UR52], gdesc[UR50], tmem[UR9], tmem[UR36], idesc[UR37], UPT ;  /* 0x00ff2432340075ea */ /* 0x0009e2000b800009 */
[----:B------:R4:W-:Y:S01]  /*1680*/  UTCHMMA gdesc[UR56], gdesc[UR54], tmem[UR9], tmem[UR34], idesc[UR35], UPT ;  /* 0x00ff2236380075ea */ /* 0x0009e2000b800009 */
[----:B------:R4:W-:Y:S01]  /*1690*/  UTCBAR.MULTICAST [UR24], URZ, UR23 ;  /* 0x000000ff180073e9 */ /* 0x0009e20008000817 */
[----:B------:R4:W5:Y:S01]  /*16a0*/  @!P0 SYNCS.PHASECHK.TRANS64.TRYWAIT P1, [UR6], R0 ;  /* 0x00000000ff0085a7 */ /* 0x0009620008021106 */
[----:B------:R-:W-:Y:S09]  /*16b0*/  UISETP.NE.AND UP0, UPT, UR25, 0x40, UPT ;  /* 0x000000401900788c */ /* 0x000ff2000bf05270 */
[----:B------:R-:W-:Y:S05]  /*16c0*/  BRA.U UP0, `(.L_x_27) ;  /* 0xfffffffd003c7547 */ /* 0x000fea000b83ffff */
[----:B------:R-:W-:Y:S02]  /*16d0*/  UIADD3 UR7, UPT, UPT, UR7, 0x40, URZ ;  /* 0x0000004007077890 */ /* 0x000fe4000fffe0ff */
[----:B------:R-:W-:-:S04]  /*16e0*/  UIADD3 UR31, UPT, UPT, UR31, 0x1, URZ ;  /* 0x000000011f1f7890 */ /* 0x000fc8000fffe0ff */
[----:B------:R-:W-:-:S03]  /*16f0*/  UISETP.NE.AND UP0, UPT, UR31, 0x2, UPT ;  /* 0x000000021f00788c */ /* 0x000fc6000bf05270 */
[----:B------:R1:W-:Y:S01]  /*1700*/  UTCBAR.MULTICAST [UR7], URZ, UR21 ;  /* 0x000000ff070073e9 */ /* 0x0003e20008000815 */
[----:B------:R-:W-:Y:S02]  /*1710*/  USEL UR31, UR31, URZ, UP0 ;  /* 0x000000ff1f1f7287 */ /* 0x000fe40008000000 */
[----:B------:R-:W-:Y:S02]  /*1720*/  USEL UR5, URZ, 0x1, UP0 ;  /* 0x00000001ff057887 */ /* 0x000fe40008000000 */
[----:B------:R-:W-:-:S04]  /*1730*/  UISETP.GE.AND UP0, UPT, UR14, 0x100, UPT ;  /* 0x000001000e00788c */ /* 0x000fc8000bf06270 */
[----:B------:R-:W-:-:S05]  /*1740*/  LOP3.LUT R7, R7, UR5, RZ, 0x3c, !PT ;  /* 0x0000000507077c12 */ /* 0x000fca000f8e3cff */
[----:B------:R-:W-:Y:S05]  /*1750*/  BRA.U !UP0, `(.L_x_28) ;  /* 0xfffffff908e87547 */ /* 0x000fea000b83ffff */
[----:B------:R-:W-:-:S06]  /*1760*/  UIADD3 UR31, UPT, UPT, UR31, 0x1, URZ ;  /* 0x000000011f1f7890 */ /* 0x000fcc000fffe0ff */
[----:B------:R-:W-:Y:S02]  /*1770*/  MOV R4, UR31 ;  /* 0x0000001f00047c02 */ /* 0x000fe40008000f00 */
.L_x_23:
[----:B------:R-:W-:-:S04]  /*1780*/  ULOP3.LUT UR13, UR13, 0x1, URZ, 0xc0, !UPT ;  /* 0x000000010d0d7892 */ /* 0x000fc8000f8ec0ff */
[----:B------:R-:W-:-:S09]  /*1790*/  UISETP.NE.U32.AND UP0, UPT, UR13, 0x1, UPT ;  /* 0x000000010d00788c */ /* 0x000fd2000bf05070 */
[----:B------:R-:W-:Y:S05]  /*17a0*/  BRA.U !UP0, `(.L_x_22) ;  /* 0x00000001082c7547 */ /* 0x000fea000b800000 */
[----:B----4-:R-:W4:Y:S01]  /*17b0*/  S2R R0, SR_CgaCtaId ;  /* 0x0000000000007919 */ /* 0x010f220000008800 */
[----:B------:R-:W-:Y:S02]  /*17c0*/  ISETP.NE.AND P0, PT, R4, 0x2, PT ;  /* 0x000000020400780c */ /* 0x000fe40003f05270 */
[----:B------:R-:W-:Y:S02]  /*17d0*/  MOV R3, 0x400 ;  /* 0x0000040000037802 */ /* 0x000fe40000000f00 */
[----:B------:R-:W-:-:S04]  /*17e0*/  SEL R2, RZ, 0x1, P0 ;  /* 0x00000001ff027807 */ /* 0x000fc80000000000 */
[----:B------:R-:W-:-:S05]  /*17f0*/  LOP3.LUT R2, R7, R2, RZ, 0x3c, !PT ;  /* 0x0000000207027212 */ /* 0x000fca00078e3cff */
[----:B------:R-:W-:Y:S01]  /*1800*/  IMAD.U32 R2, R2, -0x80000000, RZ ;  /* 0x8000000002027824 */ /* 0x000fe200078e00ff */
[----:B----4-:R-:W-:Y:S02]  /*1810*/  LEA R0, R0, R3, 0x18 ;  /* 0x0000000300007211 */ /* 0x010fe400078ec0ff */
[----:B------:R-:W-:-:S05]  /*1820*/  SEL R3, R4, RZ, P0 ;  /* 0x000000ff04037207 */ /* 0x000fca0000000000 */
[----:B------:R-:W-:-:S04]  /*1830*/  IMAD R0, R3, 0x8, R0 ;  /* 0x0000000803007824 */ /* 0x000fc800078e0200 */
[----:B------:R-:W4:Y:S02]  /*1840*/  SYNCS.PHASECHK.TRANS64.TRYWAIT P0, [R0+URZ+0x50], R2 ;  /* 0x00005002000075a7 */ /* 0x000f2400080011ff */
[----:B----4-:R-:W-:Y:S05]  /*1850*/  @!P0 BRA `(.L_x_29) ;  /* 0x0000002800848947 */ /* 0x010fea0003800000 */
.L_x_22:
[----:B------:R-:W-:-:S13]  /*1860*/  ISETP.GT.AND P0, PT, R71, 0x3, PT ;  /* 0x000000034700780c */ /* 0x000fda0003f04270 */
[----:B-12345:R-:W-:Y:S05]  /*1870*/  @P0 EXIT ;  /* 0x000000000000094d */ /* 0x03efea0003800000 */
[----:B------:R-:W-:-:S13]  /*1880*/  ISETP.NE.AND P0, PT, R71, RZ, PT ;  /* 0x000000ff4700720c */ /* 0x000fda0003f05270 */
[----:B------:R-:W-:Y:S05]  /*1890*/  @P0 BRA `(.L_x_30) ;  /* 0x0000000000b80947 */ /* 0x000fea0003800000 */
[----:B------:R-:W1:Y:S01]  /*18a0*/  S2UR UR6, SR_CgaCtaId ;  /* 0x00000000000679c3 */ /* 0x000e620000008800 */
[----:B------:R-:W-:Y:S01]  /*18b0*/  NOP ;  /* 0x0000000000007918 */ /* 0x000fe20000000000 */
[----:B------:R-:W-:Y:S01]  /*18c0*/  UMOV UR4, 0x40 ;  /* 0x0000004000047882 */ /* 0x000fe20000000000 */
[----:B------:R-:W-:Y:S01]  /*18d0*/  UMOV UR5, 0x400 ;  /* 0x0000040000057882 */ /* 0x000fe20000000000 */
[----:B-1----:R-:W-:Y:S02]  /*18e0*/  ULEA UR4, UR6, UR4, 0x18 ;  /* 0x0000000406047291 */ /* 0x002fe4000f8ec0ff */
[----:B------:R-:W-:-:S07]  /*18f0*/  ULEA UR5, UR6, UR5, 0x18 ;  /* 0x0000000506057291 */ /* 0x000fce000f8ec0ff */
[----:B------:R-:W1:Y:S02]  /*1900*/  LDS.U8 R0, [UR4] ;  /* 0x00000004ff007984 */ /* 0x000e640008000000 */
[----:B-1----:R-:W-:-:S13]  /*1910*/  ISETP.NE.AND P0, PT, R0, RZ, PT ;  /* 0x000000ff0000720c */ /* 0x002fda0003f05270 */
[----:B------:R-:W-:Y:S05]  /*1920*/  @P0 BRA `(.L_x_31) ;  /* 0x00000000007c0947 */ /* 0x000fea0003800000 */
[----:B------:R-:W-:-:S13]  /*1930*/  ELECT P0, URZ, PT ;  /* 0x0000000000ff782f */ /* 0x000fda0003800000 */
[----:B------:R-:W-:Y:S05]  /*1940*/  @!P0 BRA `(.L_x_32) ;  /* 0x0000000000848947 */ /* 0x000fea0003800000 */
[----:B------:R-:W-:Y:S01]  /*1950*/  UMOV UR4, 0x8 ;  /* 0x0000000800047882 */ /* 0x000fe20000000000 */
[----:B------:R-:W-:-:S04]  /*1960*/  IMAD.MOV.U32 R2, RZ, RZ, 0xff ;  /* 0x000000ffff027424 */ /* 0x000fc800078e00ff */
[----:B------:R-:W-:Y:S04]  /*1970*/  DEPBAR.LE SB1, 0x36 ;  /* 0x00009d800000791a */ /* 0x000fe80000000000 */
[----:B------:R-:W1:Y:S02]  /*1980*/  UTCATOMSWS.FIND_AND_SET.ALIGN UP0, UR4, UR4 ;  /* 0x00000004000475e3 */ /* 0x000e640008000800 */
[----:B-1----:R-:W-:Y:S01]  /*1990*/  PLOP3.LUT P0, PT, PT, PT, UP0, 0x80, 0x8 ;  /* 0x000000000008781c */ /* 0x002fe20003f0f008 */
[----:B------:R-:W-:-:S03]  /*19a0*/  IMAD.U32 R7, RZ, RZ, UR4 ;  /* 0x00000004ff077e24 */ /* 0x000fc6000f8e00ff */
[----:B------:R-:W-:-:S04]  /*19b0*/  SEL R0, RZ, 0xffffffff, !P0 ;  /* 0xffffffffff007807 */ /* 0x000fc80004000000 */
[----:B------:R-:W-:Y:S01]  /*19c0*/  ISETP.NE.AND P0, PT, R0, RZ, PT ;  /* 0x000000ff0000720c */ /* 0x000fe20003f05270 */
[----:B------:R-:W-:-:S12]  /*19d0*/  IMAD.MOV.U32 R0, RZ, RZ, 0x1 ;  /* 0x00000001ff007424 */ /* 0x000fd800078e00ff */
[----:B------:R-:W-:Y:S05]  /*19e0*/  @P0 BRA `(.L_x_33) ;  /* 0x0000000000240947 */ /* 0x000fea0003800000 */
.L_x_34:
[----:B------:R-:W-:Y:S05]  /*19f0*/  NANOSLEEP 0x64 ;  /* 0x000000640000795d */ /* 0x000fea0003800000 */
[----:B------:R-:W-:-:S05]  /*1a00*/  UMOV UR4, 0x8 ;  /* 0x0000000800047882 */ /* 0x000fca0000000000 */
[----:B------:R-:W-:Y:S04]  /*1a10*/  DEPBAR.LE SB1, 0x36 ;  /* 0x00009d800000791a */ /* 0x000fe80000000000 */
[----:B------:R-:W1:Y:S02]  /*1a20*/  UTCATOMSWS.FIND_AND_SET.ALIGN UP0, UR4, UR4 ;  /* 0x00000004000475e3 */ /* 0x000e640008000800 */
[----:B-1----:R-:W-:Y:S01]  /*1a30*/  PLOP3.LUT P0, PT, PT, PT, UP0, 0x80, 0x8 ;  /* 0x000000000008781c */ /* 0x002fe20003f0f008 */
[----:B------:R-:W-:-:S03]  /*1a40*/  IMAD.U32 R7, RZ, RZ, UR4 ;  /* 0x00000004ff077e24 */ /* 0x000fc6000f8e00ff */
[----:B------:R-:W-:-:S04]  /*1a50*/  SEL R3, RZ, 0xffffffff, !P0 ;  /* 0xffffffffff037807 */ /* 0x000fc80004000000 */
[----:B------:R-:W-:-:S13]  /*1a60*/  ISETP.NE.AND P0, PT, R3, RZ, PT ;  /* 0x000000ff0300720c */ /* 0x000fda0003f05270 */
[----:B------:R-:W-:Y:S05]  /*1a70*/  @!P0 BRA `(.L_x_34) ;  /* 0xfffffffc00dc8947 */ /* 0x000fea000383ffff */
.L_x_33:
[C---:B------:R-:W-:Y:S01]  /*1a80*/  VIADD R3, R7.reuse, 0x10 ;  /* 0x0000001007037836 */ /* 0x040fe20000000000 */
[----:B------:R-:W-:Y:S01]  /*1a90*/  UMOV UR4, 0x50 ;  /* 0x0000005000047882 */ /* 0x000fe20000000000 */
[----:B------:R-:W-:Y:S01]  /*1aa0*/  SHF.L.U32 R2, R2, R7, RZ ;  /* 0x0000000702027219 */ /* 0x000fe200000006ff */
[----:B------:R-:W-:Y:S01]  /*1ab0*/  ULEA UR4, UR6, UR4, 0x18 ;  /* 0x0000000406047291 */ /* 0x000fe2000f8ec0ff */
[----:B------:R-:W-:Y:S01]  /*1ac0*/  IMAD.SHL.U32 R7, R7, 0x20, RZ ;  /* 0x0000002007077824 */ /* 0x000fe200078e00ff */
[----:B------:R-:W-:-:S04]  /*1ad0*/  SHF.L.U32 R3, R0, R3, RZ ;  /* 0x0000000300037219 */ /* 0x000fc800000006ff */
[----:B------:R-:W-:-:S05]  /*1ae0*/  LOP3.LUT R2, R3, R2, RZ, 0xfc, !PT ;  /* 0x0000000203027212 */ /* 0x000fca00078efcff */
[----:B------:R1:W-:Y:S04]  /*1af0*/  ATOMS.OR RZ, [UR4], R2 ;  /* 0x00000002ffff798c */ /* 0x0003e8000b000004 */
[----:B------:R1:W-:Y:S01]  /*1b00*/  STS [UR5+0x68], R7 ;  /* 0x00006807ff007988 */ /* 0x0003e20008000805 */
[----:B------:R-:W-:Y:S05]  /*1b10*/  BRA `(.L_x_32) ;  /* 0x0000000000107947 */ /* 0x000fea0003800000 */
.L_x_31:
[----:B------:R-:W-:Y:S02]  /*1b20*/  MOV R0, 0xffffffff ;  /* 0xffffffff00007802 */ /* 0x000fe40000000f00 */
[----:B------:R-:W-:-:S03]  /*1b30*/  MOV R2, 0x1b60 ;  /* 0x00001b6000027802 */ /* 0x000fc60000000f00 */
[----:B------:R1:W-:Y:S04]  /*1b40*/  STS [UR5+0x68], R0 ;  /* 0x00006800ff007988 */ /* 0x0003e80008000805 */
[----:B-1----:R-:W-:Y:S05]  /*1b50*/  CALL.REL.NOINC `($__internal_1_$__cuda_sm10x_tcgen05_guardrail_trap_phase_invalid_during_alloc) ;  /* 0x0000002800007944 */ /* 0x002fea0003c00000 */
.L_x_32:
[----:B------:R-:W-:Y:S05]  /*1b60*/  WARPSYNC.ALL ;  /* 0x0000000000007948 */ /* 0x000fea0003800000 */
[----:B------:R-:W-:Y:S01]  /*1b70*/  NOP ;  /* 0x0000000000007918 */ /* 0x000fe20000000000 */
.L_x_30:
[----:B------:R-:W2:Y:S08]  /*1b80*/  S2UR UR4, SR_CgaCtaId ;  /* 0x00000000000479c3 */ /* 0x000eb00000008800 */
[----:B------:R-:W-:Y:S01]  /*1b90*/  BAR.SYNC.DEFER_BLOCKING 0x2, 0xa0 ;  /* 0x0082800000007b1d */ /* 0x000fe20000010000 */
[C---:B------:R-:W-:Y:S02]  /*1ba0*/  IMAD.SHL.U32 R0, R5.reuse, 0x80, RZ ;  /* 0x0000008005007824 */ /* 0x040fe400078e00ff */
[----:B------:R-:W-:-:S03]  /*1bb0*/  IMAD.SHL.U32 R3, R5, 0x40, RZ ;  /* 0x0000004005037824 */ /* 0x000fc600078e00ff */
[----:B------:R-:W-:Y:S02]  /*1bc0*/  UMOV UR5, 0x400 ;  /* 0x0000040000057882 */ /* 0x000fe40000000000 */
[----:B------:R-:W3:Y:S01]  /*1bd0*/  S2UR UR22, SR_CTAID.Z ;  /* 0x00000000001679c3 */ /* 0x000ee20000002700 */
[----:B------:R-:W-:-:S04]  /*1be0*/  LOP3.LUT R0, R0, 0x780, RZ, 0xc0, !PT ;  /* 0x0000078000007812 */ /* 0x000fc800078ec0ff */
[----:B------:R-:W-:-:S04]  /*1bf0*/  LOP3.LUT R0, R0, 0x3800, R3, 0xf8, !PT ;  /* 0x0000380000007812 */ /* 0x000fc800078ef803 */
[----:B------:R-:W-:Y:S01]  /*1c00*/  LOP3.LUT R0, R0, 0x10, R5, 0xf8, !PT ;  /* 0x0000001000007812 */ /* 0x000fe200078ef805 */
[----:B--2---:R-:W-:-:S06]  /*1c10*/  ULEA UR4, UR4, UR5, 0x18 ;  /* 0x0000000504047291 */ /* 0x004fcc000f8ec0ff */
[----:B------:R-:W-:Y:S01]  /*1c20*/  VIADD R0, R0, UR4 ;  /* 0x0000000400007c36 */ /* 0x000fe20008000000 */
[----:B---3--:R-:W-:Y:S02]  /*1c30*/  UISETP.GT.U32.AND UP0, UPT, UR22, 0xff, UPT ;  /* 0x000000ff1600788c */ /* 0x008fe4000bf04070 */
[----:B------:R-:W2:Y:S07]  /*1c40*/  LDS R70, [UR4+0x68] ;  /* 0x00006804ff467984 */ /* 0x000eae0008000800 */
[----:B------:R-:W-:Y:S05]  /*1c50*/  BRA.U UP0, `(.L_x_35) ;  /* 0x0000002100347547 */ /* 0x000fea000b800000 */
[----:B------:R-:W3:Y:S01]  /*1c60*/  LDCU.64 UR4, c[0x0][0x5c0] ;  /* 0x0000b800ff0477ac */ /* 0x000ee20008000a00 */
[C---:B-1----:R-:W-:Y:S02]  /*1c70*/  VIADD R2, R0.reuse, 0x8420 ;  /* 0x0000842000027836 */ /* 0x042fe40000000000 */
[C---:B------:R-:W-:Y:S01]  /*1c80*/  VIADD R3, R0.reuse, 0x8440 ;  /* 0x0000844000037836 */ /* 0x040fe20000000000 */
[----:B------:R-:W1:Y:S01]  /*1c90*/  LDCU.64 UR24, c[0x0][0x348] ;  /* 0x00006900ff1877ac */ /* 0x000e620008000a00 */
[C---:B------:R-:W-:Y:S01]  /*1ca0*/  VIADD R4, R0.reuse, 0x8460 ;  /* 0x0000846000047836 */ /* 0x040fe20000000000 */
[----:B------:R-:W-:Y:S01]  /*1cb0*/  SHF.R.U32.HI R67, RZ, 0x3, R2 ;  /* 0x00000003ff437819 */ /* 0x000fe20000011602 */
[----:B------:R-:W-:Y:S01]  /*1cc0*/  VIADD R7, R0, 0x8400 ;  /* 0x0000840000077836 */ /* 0x000fe20000000000 */
[----:B------:R-:W-:Y:S01]  /*1cd0*/  SHF.R.U32.HI R68, RZ, 0x3, R3 ;  /* 0x00000003ff447819 */ /* 0x000fe20000011603 */
[----:B------:R-:W-:Y:S01]  /*1ce0*/  IMAD.U32 R5, R5, 0x10000, RZ ;  /* 0x0001000005057824 */ /* 0x000fe200078e00ff */
[----:B------:R-:W-:Y:S01]  /*1cf0*/  LOP3.LUT R67, R2, 0x70, R67, 0x78, !PT ;  /* 0x0000007002437812 */ /* 0x000fe200078e7843 */
[C---:B------:R-:W-:Y:S01]  /*1d00*/  VIADD R2, R0.reuse, 0x460 ;  /* 0x0000046000027836 */ /* 0x040fe20000000000 */
[----:B------:R-:W-:Y:S01]  /*1d10*/  LOP3.LUT R68, R3, 0x70, R68, 0x78, !PT ;  /* 0x0000007003447812 */ /* 0x000fe200078e7844 */
[----:B------:R-:W-:Y:S01]  /*1d20*/  VIADD R3, R0, 0x440 ;  /* 0x0000044000037836 */ /* 0x000fe20000000000 */
[----:B------:R-:W-:Y:S01]  /*1d30*/  LOP3.LUT R5, R5, 0xe00000, RZ, 0xc0, !PT ;  /* 0x00e0000005057812 */ /* 0x000fe200078ec0ff */
[----:B------:R-:W-:Y:S01]  /*1d40*/  IMAD.MOV.U32 R60, RZ, RZ, RZ ;  /* 0x000000ffff3c7224 */ /* 0x000fe200078e00ff */
[----:B------:R-:W-:Y:S01]  /*1d50*/  SHF.R.U32.HI R65, RZ, 0x3, R2 ;  /* 0x00000003ff417819 */ /* 0x000fe20000011602 */
[----:B------:R-:W-:Y:S01]  /*1d60*/  UMOV UR11, URZ ;  /* 0x000000ff000b7c82 */ /* 0x000fe20008000000 */
[----:B---3--:R-:W-:Y:S01]  /*1d70*/  UIMAD.WIDE.U32 UR6, UR22, UR5, URZ ;  /* 0x00000005160672a5 */ /* 0x008fe2000f8e00ff */
[----:B------:R-:W-:Y:S01]  /*1d80*/  SHF.R.U32.HI R64, RZ, 0x3, R3 ;  /* 0x00000003ff407819 */ /* 0x000fe20000011603 */
[----:B--2---:R-:W-:Y:S01]  /*1d90*/  IMAD.IADD R62, R70, 0x1, R5 ;  /* 0x00000001463e7824 */ /* 0x004fe200078e0205 */
[----:B------:R-:W-:Y:S01]  /*1da0*/  LOP3.LUT R65, R2, 0x70, R65, 0x78, !PT ;  /* 0x0000007002417812 */ /* 0x000fe200078e7841 */
[----:B------:R-:W-:Y:S01]  /*1db0*/  UIADD3 UR5, UPT, UPT, UR22, -UR7, URZ ;  /* 0x8000000716057290 */ /* 0x000fe2000fffe0ff */
[C---:B------:R-:W-:Y:S01]  /*1dc0*/  VIADD R2, R0.reuse, 0x420 ;  /* 0x0000042000027836 */ /* 0x040fe20000000000 */
[----:B------:R-:W-:Y:S01]  /*1dd0*/  SHF.R.U32.HI R69, RZ, 0x3, R4 ;  /* 0x00000003ff457819 */ /* 0x000fe20000011604 */
[----:B------:R-:W-:Y:S01]  /*1de0*/  VIADD R0, R0, 0x400 ;  /* 0x0000040000007836 */ /* 0x000fe20000000000 */
[----:B------:R-:W-:Y:S01]  /*1df0*/  USHF.R.U32.HI UR5, URZ, UR20, UR5 ;  /* 0x00000014ff057299 */ /* 0x000fe20008011605 */
[----:B------:R-:W-:-:S02]  /*1e00*/  SHF.R.U32.HI R66, RZ, 0x3, R7 ;  /* 0x00000003ff427819 */ /* 0x000fc40000011607 */
[----:B------:R-:W2:Y:S01]  /*1e10*/  LDCU UR6, c[0x0][0x5d0] ;  /* 0x0000ba00ff0677ac */ /* 0x000ea20008000800 */
[----:B------:R-:W-:Y:S02]  /*1e20*/  SHF.R.U32.HI R63, RZ, 0x3, R2 ;  /* 0x00000003ff3f7819 */ /* 0x000fe40000011602 */
[----:B------:R-:W-:Y:S01]  /*1e30*/  SHF.R.U32.HI R61, RZ, 0x3, R0 ;  /* 0x00000003ff3d7819 */ /* 0x000fe20000011600 */
[----:B------:R-:W-:Y:S01]  /*1e40*/  UIADD3 UR5, UPT, UPT, UR7, UR5, URZ ;  /* 0x0000000507057290 */ /* 0x000fe2000fffe0ff */
[----:B------:R-:W-:Y:S01]  /*1e50*/  LOP3.LUT R64, R3, 0x70, R64, 0x78, !PT ;  /* 0x0000007003407812 */ /* 0x000fe200078e7840 */
[----:B------:R-:W-:Y:S01]  /*1e60*/  IMAD.MOV.U32 R3, RZ, RZ, RZ ;  /* 0x000000ffff037224 */ /* 0x000fe200078e00ff */
[----:B------:R-:W-:Y:S01]  /*1e70*/  LOP3.LUT R69, R4, 0x70, R69, 0x78, !PT ;  /* 0x0000007004457812 */ /* 0x000fe200078e7845 */
[----:B------:R-:W-:Y:S01]  /*1e80*/  USHF.R.U32.HI UR14, URZ, UR19, UR5 ;  /* 0x00000013ff0e7299 */ /* 0x000fe20008011605 */
[----:B------:R-:W-:Y:S02]  /*1e90*/  LOP3.LUT R66, R7, 0x70, R66, 0x78, !PT ;  /* 0x0000007007427812 */ /* 0x000fe400078e7842 */
[----:B------:R-:W-:Y:S01]  /*1ea0*/  LOP3.LUT R63, R2, 0x70, R63, 0x78, !PT ;  /* 0x00000070023f7812 */ /* 0x000fe200078e783f */
[----:B------:R-:W-:Y:S01]  /*1eb0*/  UIADD3 UR14, UPT, UPT, -UR14, URZ, URZ ;  /* 0x000000ff0e0e7290 */ /* 0x000fe2000fffe1ff */
[----:B------:R-:W-:-:S03]  /*1ec0*/  LOP3.LUT R61, R0, 0x70, R61, 0x78, !PT ;  /* 0x00000070003d7812 */ /* 0x000fc600078e783d */
[----:B------:R-:W-:Y:S01]  /*1ed0*/  UIMAD UR14, UR4, UR14, UR22 ;  /* 0x0000000e040e72a4 */ /* 0x000fe2000f8e0216 */
[----:B------:R-:W3:Y:S03]  /*1ee0*/  LDCU.64 UR4, c[0x0][0x5d8] ;  /* 0x0000bb00ff0477ac */ /* 0x000ee60008000a00 */
[----:B--2---:R-:W-:-:S04]  /*1ef0*/  UIMAD.WIDE.U32 UR6, UR14, UR6, URZ ;  /* 0x000000060e0672a5 */ /* 0x004fc8000f8e00ff */
[----:B------:R-:W-:-:S04]  /*1f00*/  UIADD3 UR6, UPT, UPT, UR14, -UR7, URZ ;  /* 0x800000070e067290 */ /* 0x000fc8000fffe0ff */
[----:B------:R-:W-:-:S04]  /*1f10*/  USHF.R.U32.HI UR6, URZ, UR18, UR6 ;  /* 0x00000012ff067299 */ /* 0x000fc80008011606 */
[----:B------:R-:W-:-:S04]  /*1f20*/  UIADD3 UR6, UPT, UPT, UR7, UR6, URZ ;  /* 0x0000000607067290 */ /* 0x000fc8000fffe0ff */
[----:B------:R-:W-:-:S04]  /*1f30*/  USHF.R.U32.HI UR6, URZ, UR15, UR6 ;  /* 0x0000000fff067299 */ /* 0x000fc80008011606 */
[----:B---3--:R-:W-:-:S07]  /*1f40*/  UIMAD.WIDE.U32 UR8, UR6, UR5, URZ ;  /* 0x00000005060872a5 */ /* 0x008fce000f8e00ff */
[----:B------:R-:W-:Y:S02]  /*1f50*/  UMOV UR5, UR9 ;  /* 0x0000000900057c82 */ /* 0x000fe40008000000 */
[----:B------:R-:W-:Y:S02]  /*1f60*/  UIADD3 UR27, UPT, UPT, UR6, -UR5, URZ ;  /* 0x80000005061b7290 */ /* 0x000fe4000fffe0ff */
[----:B------:R-:W2:Y:S02]  /*1f70*/  LDCU UR9, c[0x0][0x374] ;  /* 0x00006e80ff0977ac */ /* 0x000ea40008000800 */
[----:B------:R-:W-:Y:S01]  /*1f80*/  USHF.R.U32.HI UR27, URZ, UR17, UR27 ;  /* 0x00000011ff1b7299 */ /* 0x000fe2000801161b */
[----:B------:R-:W2:Y:S03]  /*1f90*/  LDCU UR8, c[0x0][0x370] ;  /* 0x00006e00ff0877ac */ /* 0x000ea60008000800 */
[----:B------:R-:W-:Y:S01]  /*1fa0*/  UIADD3 UR27, UPT, UPT, UR5, UR27, URZ ;  /* 0x0000001b051b7290 */ /* 0x000fe2000fffe0ff */
[----:B------:R-:W3:Y:S01]  /*1fb0*/  S2UR UR5, SR_CTAID.X ;  /* 0x00000000000579c3 */ /* 0x000ee20000002500 */
[----:B------:R-:W4:Y:S02]  /*1fc0*/  LDCU UR7, c[0x0][0x378] ;  /* 0x00006f00ff0777ac */ /* 0x000f240008000800 */
[----:B------:R-:W-:-:S04]  /*1fd0*/  USHF.R.U32.HI UR27, URZ, UR16, UR27 ;  /* 0x00000010ff1b7299 */ /* 0x000fc8000801161b */
[----:B------:R-:W-:-:S04]  /*1fe0*/  UIADD3 UR27, UPT, UPT, -UR27, URZ, URZ ;  /* 0x000000ff1b1b7290 */ /* 0x000fc8000fffe1ff */
[----:B------:R-:W-:Y:S01]  /*1ff0*/  UIMAD UR27, UR4, UR27, UR6 ;  /* 0x0000001b041b72a4 */ /* 0x000fe2000f8e0206 */
[----:B------:R-:W5:Y:S01]  /*2000*/  LDCU UR4, c[0x0][0x5cc] ;  /* 0x0000b980ff0477ac */ /* 0x000f620008000800 */
[----:B--2---:R-:W-:Y:S02]  /*2010*/  UIMAD UR9, UR9, UR8, URZ ;  /* 0x00000008090972a4 */ /* 0x004fe4000f8e02ff */
[----:B------:R-:W-:Y:S02]  /*2020*/  UIADD3 UR6, UPT, UPT, -UR6, URZ, URZ ;  /* 0x000000ff06067290 */ /* 0x000fe4000fffe1ff */
[----:B---3--:R-:W-:Y:S02]  /*2030*/  USHF.L.U32 UR8, UR5, 0x6, URZ ;  /* 0x0000000605087899 */ /* 0x008fe400080006ff */
[----:B----4-:R-:W-:Y:S02]  /*2040*/  UIMAD UR5, UR9, UR7, URZ ;  /* 0x00000007090572a4 */ /* 0x010fe4000f8e02ff */
[----:B------:R-:W-:-:S02]  /*2050*/  ULOP3.LUT UR7, UR8, 0xc0, URZ, 0xc0, !UPT ;  /* 0x000000c008077892 */ /* 0x000fc4000f8ec0ff */
[----:B------:R-:W-:Y:S02]  /*2060*/  USHF.R.S32.HI UR21, URZ, 0x1f, UR5 ;  /* 0x0000001fff157899 */ /* 0x000fe40008011405 */
[----:B-----5:R-:W-:Y:S02]  /*2070*/  UIMAD UR14, UR4, UR6, UR14 ;  /* 0x00000006040e72a4 */ /* 0x020fe4000f8e020e */
[----:B-1----:R-:W-:-:S12]  /*2080*/  ULEA.HI UR21, UR21, UR5, URZ, 0x2 ;  /* 0x0000000515157291 */ /* 0x002fd8000f8f10ff */
.L_x_39:
[----:B------:R-:W1:Y:S01]  /*2090*/  S2R R0, SR_CgaCtaId ;  /* 0x0000000000007919 */ /* 0x000e620000008800 */
[----:B------:R-:W-:Y:S01]  /*20a0*/  MOV R5, 0x400 ;  /* 0x0000040000057802 */ /* 0x000fe20000000f00 */
[----:B------:R-:W2:Y:S01]  /*20b0*/  S2UR UR23, SR_CgaCtaId ;  /* 0x00000000001779c3 */ /* 0x000ea20000008800 */
[----:B------:R-:W-:Y:S01]  /*20c0*/  UIADD3 UR30, UP1, UPT, UR24, 0x140, URZ ;  /* 0x00000140181e7890 */ /* 0x000fe2000ff3e0ff */
[----:B------:R-:W-:Y:S01]  /*20d0*/  ISETP.NE.AND P0, PT, R71, RZ, PT ;  /* 0x000000ff4700720c */ /* 0x000fe20003f05270 */
[----:B------:R-:W-:Y:S01]  /*20e0*/  UIADD3 UR28, UP0, UPT, UR24, 0x1c0, URZ ;  /* 0x000001c0181c7890 */ /* 0x000fe2000ff1e0ff */
[----:B------:R-:W-:Y:S01]  /*20f0*/  UMOV UR4, 0x400 ;  /* 0x0000040000047882 */ /* 0x000fe20000000000 */
[----:B------:R-:W-:Y:S01]  /*2100*/  UIADD3.X UR31, UPT, UPT, URZ, UR25, URZ, UP1, !UPT ;  /* 0x00000019ff1f7290 */ /* 0x000fe20008ffe4ff */
[----:B------:R-:W3:Y:S01]  /*2110*/  LDCU UR26, c[0x0][0x5e4] ;  /* 0x0000bc80ff1a77ac */ /* 0x000ee20008000800 */
[----:B------:R-:W-:Y:S02]  /*2120*/  ULEA UR14, UR14, UR7, 0x8 ;  /* 0x000000070e0e7291 */ /* 0x000fe4000f8e40ff */
[----:B------:R-:W-:-:S02]  /*2130*/  UIADD3.X UR29, UPT, UPT, URZ, UR25, URZ, UP0, !UPT ;  /* 0x00000019ff1d7290 */ /* 0x000fc400087fe4ff */
[----:B------:R-:W-:Y:S02]  /*2140*/  UPLOP3.LUT UP1, UPT, UPT, UPT, UPT, 0x80, 0x8 ;  /* 0x000000000008789c */ /* 0x000fe40003f2f070 */
[----:B--2---:R-:W-:Y:S01]  /*2150*/  ULEA UR23, UR23, UR4, 0x18 ;  /* 0x0000000417177291 */ /* 0x004fe2000f8ec0ff */
[----:B-1----:R-:W-:Y:S01]  /*2160*/  LEA R0, R0, R5, 0x18 ;  /* 0x0000000500007211 */ /* 0x002fe200078ec0ff */
[----:B------:R-:W-:-:S04]  /*2170*/  IMAD.U32 R5, R60, -0x80000000, RZ ;  /* 0x800000003c057824 */ /* 0x000fc800078e00ff */
[----:B------:R-:W-:-:S04]  /*2180*/  IMAD R0, R3, 0x8, R0 ;  /* 0x0000000803007824 */ /* 0x000fc800078e0200 */
[----:B------:R-:W1:Y:S02]  /*2190*/  SYNCS.PHASECHK.TRANS64.TRYWAIT P1, [R0+URZ+0x40], R5 ;  /* 0x00004005000075a7 */ /* 0x000e6400080211ff */
[----:B-1-3--:R-:W-:Y:S05]  /*21a0*/  @!P1 BRA `(.L_x_36) ;  /* 0x0000002000489947 */ /* 0x00afea0003800000 */
.L_x_53:
[----:B------:R-:W-:Y:S01]  /*21b0*/  LEA R2, R3, R62, 0x14 ;  /* 0x0000003e03027211 */ /* 0x000fe200078ea0ff */
[----:B------:R-:W-:-:S06]  /*21c0*/  UMOV UR5, URZ ;  /* 0x000000ff00057c82 */ /* 0x000fcc0008000000 */
.L_x_38:
[----:B------:R-:W-:Y:S02]  /*21d0*/  USHF.L.U32 UR13, UR5, 0x6, URZ ;  /* 0x00000006050d7899 */ /* 0x000fe400080006ff */
[----:B------:R-:W-:Y:S02]  /*21e0*/  ULEA UR6, UR11, UR5, 0x2 ;  /* 0x000000050b067291 */ /* 0x000fe4000f8e10ff */
[----:B------:R-:W-:Y:S02]  /*21f0*/  USHF.R.U32.HI UR8, URZ, 0x1, UR5 ;  /* 0x00000001ff087899 */ /* 0x000fe40008011605 */
[----:B--2---:R-:W-:Y:S01]  /*2200*/  IADD3 R4, PT, PT, R2, UR13, RZ ;  /* 0x0000000d02047c10 */ /* 0x004fe2000fffe0ff */
[----:B------:R-:W-:Y:S02]  /*2210*/  USHF.R.S32.HI UR12, URZ, 0x1f, UR6 ;  /* 0x0000001fff0c7899 */ /* 0x000fe40008011406 */
[----:B------:R-:W-:Y:S01]  /*2220*/  ULEA UR8, UR11, UR8, 0x2 ;  /* 0x000000080b087291 */ /* 0x000fe2000f8e10ff */
[----:B------:R-:W-:Y:S01]  /*2230*/  R2UR UR4, R4 ;  /* 0x00000000040472ca */ /* 0x000fe200000e0000 */
[----:B------:R-:W-:-:S04]  /*2240*/  ULEA.HI UR12, UR12, UR6, URZ, 0x2 ;  /* 0x000000060c0c7291 */ /* 0x000fc8000f8f10ff */
[----:B------:R-:W-:-:S04]  /*2250*/  ULOP3.LUT UR12, UR12, 0xfffffffc, URZ, 0xc0, !UPT ;  /* 0xfffffffc0c0c7892 */ /* 0x000fc8000f8ec0ff */
[----:B------:R-:W-:Y:S02]  /*2260*/  UIADD3 UR12, UPT, UPT, UR6, -UR12, URZ ;  /* 0x8000000c060c7290 */ /* 0x000fe4000fffe0ff */
[----:B------:R-:W-:Y:S02]  /*2270*/  UIADD3 UR6, UPT, UPT, UR6, 0x1, URZ ;  /* 0x0000000106067890 */ /* 0x000fe4000fffe0ff */
[----:B------:R-:W2:Y:S02]  /*2280*/  LDTM.16dp256bit.x8 R16, tmem[UR4+0x40] ;  /* 0x00004004001079ee */ /* 0x000ea400081a0000 */
[----:B--2---:R-:W-:Y:S01]  /*2290*/  FMUL R35, R35, UR26 ;  /* 0x0000001a23237c20 */ /* 0x004fe20008400000 */
[----:B------:R-:W-:Y:S01]  /*22a0*/  FMUL R58, R37, UR26 ;  /* 0x0000001a253a7c20 */ /* 0x000fe20008400000 */
[----:B-1----:R-:W-:Y:S01]  /*22b0*/  FMUL R5, R36, UR26 ;  /* 0x0000001a24057c20 */ /* 0x002fe20008400000 */
[----:B------:R-:W-:Y:S01]  /*22c0*/  FMUL R19, R19, UR26 ;  /* 0x0000001a13137c20 */ /* 0x000fe20008400000 */
        /* <DEDUP_REMOVED lines=18> */
[----:B------:R-:W-:Y:S01]  /*23f0*/  FMUL R8, R35, -1.4426950216293334961 ;  /* 0xbfb8aa3b23087820 */ /* 0x000fe20000400000 */
        /* <DEDUP_REMOVED lines=21> */
[----:B------:R-:W1:Y:S01]  /*2550*/  MUFU.EX2 R8, R8 ;  /* 0x0000000800087308 */ /* 0x000e620000000800 */
[----:B------:R-:W-:Y:S01]  /*2560*/  FMUL R39, R39, UR26 ;  /* 0x0000001a27277c20 */ /* 0x000fe20008400000 */
[----:B------:R-:W-:Y:S01]  /*2570*/  FMUL R38, R38, UR26 ;  /* 0x0000001a26267c20 */ /* 0x000fe20008400000 */
[----:B------:R-:W-:Y:S01]  /*2580*/  FMUL R43, R43, UR26 ;  /* 0x0000001a2b2b7c20 */ /* 0x000fe20008400000 */
[----:B------:R-:W-:Y:S01]  /*2590*/  FMUL R42, R42, UR26 ;  /* 0x0000001a2a2a7c20 */ /* 0x000fe20008400000 */
[----:B------:R-:W-:Y:S01]  /*25a0*/  FMUL R47, R47, UR26 ;  /* 0x0000001a2f2f7c20 */ /* 0x000fe20008400000 */
[----:B------:R-:W-:-:S02]  /*25b0*/  FMUL R46, R46, UR26 ;  /* 0x0000001a2e2e7c20 */ /* 0x000fc40008400000 */
[----:B------:R-:W2:Y:S08]  /*25c0*/  MUFU.EX2 R7, R7 ;  /* 0x0000000700077308 */ /* 0x000eb00000000800 */
[----:B------:R-:W3:Y:S01]  /*25d0*/  MUFU.EX2 R49, R49 ;  /* 0x0000003100317308 */ /* 0x000ee20000000800 */
[----:B-1----:R-:W-:-:S07]  /*25e0*/  FADD R94, R8, 1 ;  /* 0x3f800000085e7421 */ /* 0x002fce0000000000 */
[----:B------:R-:W1:Y:S01]  /*25f0*/  MUFU.EX2 R36, R36 ;  /* 0x0000002400247308 */ /* 0x000e620000000800 */
[----:B--2---:R-:W-:-:S07]  /*2600*/  FADD R7, R7, 1 ;  /* 0x3f80000007077421 */ /* 0x004fce0000000000 */
[----:B------:R-:W2:Y:S01]  /*2610*/  MUFU.EX2 R11, R11 ;  /* 0x0000000b000b7308 */ /* 0x000ea20000000800 */
[----:B---3--:R-:W-:Y:S01]  /*2620*/  FADD R8, R49, 1 ;  /* 0x3f80000031087421 */ /* 0x008fe20000000000 */
[----:B------:R-:W-:-:S06]  /*2630*/  F2FP.BF16.F32.PACK_AB R49, R19, R18 ;  /* 0x000000121331723e */ /* 0x000fcc00000010ff */
[----:B------:R-:W3:Y:S01]  /*2640*/  MUFU.EX2 R51, R51 ;  /* 0x0000003300337308 */ /* 0x000ee20000000800 */
[----:B-1----:R-:W-:Y:S01]  /*2650*/  FADD R76, R36, 1 ;  /* 0x3f800000244c7421 */ /* 0x002fe20000000000 */
[----:B------:R-:W-:-:S06]  /*2660*/  MOV R36, UR12 ;  /* 0x0000000c00247c02 */ /* 0x000fcc0008000f00 */
[----:B------:R-:W1:Y:S01]  /*2670*/  MUFU.EX2 R50, R50 ;  /* 0x0000003200327308 */ /* 0x000e620000000800 */
[----:B--2---:R-:W-:-:S07]  /*2680*/  FADD R11, R11, 1 ;  /* 0x3f8000000b0b7421 */ /* 0x004fce0000000000 */
[----:B------:R-:W2:Y:S01]  /*2690*/  MUFU.EX2 R15, R15 ;  /* 0x0000000f000f7308 */ /* 0x000ea20000000800 */
[----:B---3--:R-:W-:-:S07]  /*26a0*/  FADD R51, R51, 1 ;  /* 0x3f80000033337421 */ /* 0x008fce0000000000 */
[----:B------:R-:W3:Y:S01]  /*26b0*/  MUFU.EX2 R55, R55 ;  /* 0x0000003700377308 */ /* 0x000ee20000000800 */
[----:B-1----:R-:W-:-:S07]  /*26c0*/  FADD R50, R50, 1 ;  /* 0x3f80000032327421 */ /* 0x002fce0000000000 */
        /* <DEDUP_REMOVED lines=26> */
[----:B------:R-:W2:Y:S01]  /*2870*/  MUFU.RCP R7, R7 ;  /* 0x0000000700077308 */ /* 0x000ea20000001000 */
[----:B---3--:R-:W-:-:S07]  /*2880*/  FADD R9, R9, 1 ;  /* 0x3f80000009097421 */ /* 0x008fce0000000000 */
[----:B------:R-:W3:Y:S01]  /*2890*/  MUFU.RCP R95, R51 ;  /* 0x00000033005f7308 */ /* 0x000ee20000001000 */
[----:B-1----:R-:W-:-:S07]  /*28a0*/  FADD R6, R6, 1 ;  /* 0x3f80000006067421 */ /* 0x002fce0000000000 */
[----:B------:R-:W1:Y:S01]  /*28b0*/  MUFU.RCP R88, R11 ;  /* 0x0000000b00587308 */ /* 0x000e620000001000 */
[C---:B--2---:R-:W-:Y:S01]  /*28c0*/  FMUL R92, R58.reuse, R7 ;  /* 0x000000073a5c7220 */ /* 0x044fe20000400000 */
[----:B------:R-:W-:-:S06]  /*28d0*/  F2FP.BF16.F32.PACK_AB R58, R58, R5 ;  /* 0x000000053a3a723e */ /* 0x000fcc00000010ff */
[----:B------:R-:W2:Y:S01]  /*28e0*/  MUFU.RCP R93, R50 ;  /* 0x00000032005d7308 */ /* 0x000ea20000001000 */
[----:B---3--:R-:W-:Y:S01]  /*28f0*/  FMUL R95, R32, R95 ;  /* 0x0000005f205f7220 */ /* 0x008fe20000400000 */
[----:B------:R-:W-:-:S06]  /*2900*/  F2FP.BF16.F32.PACK_AB R51, R23, R22 ;  /* 0x000000161733723e */ /* 0x000fcc00000010ff */
[----:B------:R-:W3:Y:S01]  /*2910*/  MUFU.RCP R94, R94 ;  /* 0x0000005e005e7308 */ /* 0x000ee20000001000 */
[----:B-1----:R-:W-:-:S07]  /*2920*/  FMUL R88, R33, R88 ;  /* 0x0000005821587220 */ /* 0x002fce0000400000 */
[----:B------:R-:W1:Y:S01]  /*2930*/  MUFU.RCP R8, R8 ;  /* 0x0000000800087308 */ /* 0x000e620000001000 */
[----:B--2---:R-:W-:Y:S01]  /*2940*/  FMUL R93, R34, R93 ;  /* 0x0000005d225d7220 */ /* 0x004fe20000400000 */
[----:B------:R-:W-:-:S06]  /*2950*/  F2FP.BF16.F32.PACK_AB R50, R21, R20 ;  /* 0x000000141532723e */ /* 0x000fcc00000010ff */
[----:B------:R-:W2:Y:S01]  /*2960*/  MUFU.RCP R85, R55 ;  /* 0x0000003700557308 */ /* 0x000ea20000001000 */
[----:B---3--:R-:W-:-:S07]  /*2970*/  FMUL R94, R35, R94 ;  /* 0x0000005e235e7220 */ /* 0x008fce0000400000 */
[----:B------:R3:W4:Y:S01]  /*2980*/  MUFU.RCP R86, R15 ;  /* 0x0000000f00567308 */ /* 0x0007220000001000 */
[----:B-1----:R-:W-:-:S07]  /*2990*/  FMUL R91, R5, R8 ;  /* 0x00000008055b7220 */ /* 0x002fce0000400000 */
[----:B------:R-:W1:Y:S01]  /*29a0*/  MUFU.RCP R83, R54 ;  /* 0x0000003600537308 */ /* 0x000e620000001000 */
[----:B--2---:R-:W-:Y:S01]  /*29b0*/  FMUL R85, R24, R85 ;  /* 0x0000005518557220 */ /* 0x004fe20000400000 */
[----:B------:R-:W-:-:S06]  /*29c0*/  F2FP.BF16.F32.PACK_AB R55, R31, R30 ;  /* 0x0000001e1f37723e */ /* 0x000fcc00000010ff */
[----:B------:R2:W5:Y:S01]  /*29d0*/  MUFU.RCP R84, R14 ;  /* 0x0000000e00547308 */ /* 0x0005620000001000 */
[----:B---3--:R-:W-:Y:S02]  /*29e0*/  HFMA2 R15, -RZ, RZ, 0, 0 ;  /* 0x00000000ff0f7431 */ /* 0x008fe400000001ff */
[----:B----4-:R-:W-:-:S05]  /*29f0*/  FMUL R86, R25, R86 ;  /* 0x0000005619567220 */ /* 0x010fca0000400000 */
[----:B------:R3:W4:Y:S01]  /*2a00*/  MUFU.RCP R81, R53 ;  /* 0x0000003500517308 */ /* 0x0007220000001000 */
[----:B-1----:R-:W-:Y:S01]  /*2a10*/  FMUL R83, R26, R83 ;  /* 0x000000531a537220 */ /* 0x002fe20000400000 */
[----:B------:R-:W-:-:S06]  /*2a20*/  F2FP.BF16.F32.PACK_AB R54, R29, R28 ;  /* 0x0000001c1d36723e */ /* 0x000fcc00000010ff */
[----:B------:R1:W1:Y:S01]  /*2a30*/  MUFU.RCP R82, R13 ;  /* 0x0000000d00527308 */ /* 0x0002620000001000 */
[----:B--2---:R-:W-:Y:S01]  /*2a40*/  LEA R14, R36, R61, 0xd ;  /* 0x0000003d240e7211 */ /* 0x004fe200078e68ff */
[----:B-----5:R-:W-:-:S03]  /*2a50*/  FMUL R84, R27, R84 ;  /* 0x000000541b547220 */ /* 0x020fc60000400000 */
[----:B------:R-:W-:-:S03]  /*2a60*/  MOV R89, R14 ;  /* 0x0000000e00597202 */ /* 0x000fc60000000f00 */
[----:B------:R2:W5:Y:S01]  /*2a70*/  MUFU.RCP R79, R52 ;  /* 0x00000034004f7308 */ /* 0x0005620000001000 */
[----:B---3--:R-:W-:Y:S01]  /*2a80*/  F2FP.BF16.F32.PACK_AB R53, R27, R26 ;  /* 0x0000001a1b35723e */ /* 0x008fe200000010ff */
[----:B----4-:R-:W-:-:S06]  /*2a90*/  FMUL R81, R28, R81 ;  /* 0x000000511c517220 */ /* 0x010fcc0000400000 */
[----:B------:R3:W4:Y:S01]  /*2aa0*/  MUFU.RCP R80, R12 ;  /* 0x0000000c00507308 */ /* 0x0007220000001000 */
[----:B-1----:R-:W-:Y:S01]  /*2ab0*/  MOV R13, RZ ;  /* 0x000000ff000d7202 */ /* 0x002fe20000000f00 */
[----:B------:R-:W-:-:S06]  /*2ac0*/  FMUL R82, R29, R82 ;  /* 0x000000521d527220 */ /* 0x000fcc0000400000 */
[----:B------:R1:W1:Y:S01]  /*2ad0*/  MUFU.RCP R77, R57 ;  /* 0x00000039004d7308 */ /* 0x0002620000001000 */
[----:B--2---:R-:W-:Y:S01]  /*2ae0*/  F2FP.BF16.F32.PACK_AB R52, R25, R24 ;  /* 0x000000181934723e */ /* 0x004fe200000010ff */
[----:B-----5:R-:W-:-:S06]  /*2af0*/  FMUL R79, R30, R79 ;  /* 0x0000004f1e4f7220 */ /* 0x020fcc0000400000 */
[----:B------:R2:W5:Y:S01]  /*2b00*/  MUFU.RCP R78, R37 ;  /* 0x00000025004e7308 */ /* 0x0005620000001000 */
[----:B---3--:R-:W-:Y:S01]  /*2b10*/  LEA R12, R36, R63, 0xd ;  /* 0x0000003f240c7211 */ /* 0x008fe200078e68ff */
[----:B----4-:R-:W-:-:S06]  /*2b20*/  FMUL R80, R31, R80 ;  /* 0x000000501f507220 */ /* 0x010fcc0000400000 */
[----:B------:R3:W4:Y:S01]  /*2b30*/  MUFU.RCP R75, R56 ;  /* 0x00000038004b7308 */ /* 0x0007220000001000 */
[----:B-1----:R-:W-:Y:S01]  /*2b40*/  F2FP.BF16.F32.PACK_AB R57, R35, R34 ;  /* 0x000000222339723e */ /* 0x002fe200000010ff */
[----:B------:R-:W-:-:S06]  /*2b50*/  FMUL R77, R16, R77 ;  /* 0x0000004d104d7220 */ /* 0x000fcc0000400000 */
[----:B------:R-:W1:Y:S01]  /*2b60*/  MUFU.RCP R76, R76 ;  /* 0x0000004c004c7308 */ /* 0x000e620000001000 */
[----:B--2---:R-:W-:Y:S01]  /*2b70*/  MOV R37, R12 ;  /* 0x0000000c00257202 */ /* 0x004fe20000000f00 */
[----:B-----5:R-:W-:-:S06]  /*2b80*/  FMUL R78, R17, R78 ;  /* 0x0000004e114e7220 */ /* 0x020fcc0000400000 */
[----:B------:R2:W5:Y:S01]  /*2b90*/  MUFU.RCP R73, R48 ;  /* 0x0000003000497308 */ /* 0x0005620000001000 */
[----:B---3--:R-:W-:Y:S01]  /*2ba0*/  F2FP.BF16.F32.PACK_AB R56, R33, R32 ;  /* 0x000000202138723e */ /* 0x008fe200000010ff */
[----:B----4-:R-:W-:-:S06]  /*2bb0*/  FMUL R75, R18, R75 ;  /* 0x0000004b124b7220 */ /* 0x010fcc0000400000 */
[----:B------:R-:W3:Y:S01]  /*2bc0*/  MUFU.RCP R74, R10 ;  /* 0x0000000a004a7308 */ /* 0x000ee20000001000 */
[----:B-1----:R-:W-:-:S07]  /*2bd0*/  FMUL R76, R19, R76 ;  /* 0x0000004c134c7220 */ /* 0x002fce0000400000 */
[----:B------:R-:W1:Y:S01]  /*2be0*/  MUFU.RCP R72, R9 ;  /* 0x0000000900487308 */ /* 0x000e620000001000 */
[----:B--2---:R-:W-:Y:S01]  /*2bf0*/  F2FP.BF16.F32.PACK_AB R48, R17, R16 ;  /* 0x000000101130723e */ /* 0x004fe200000010ff */
[----:B-----5:R-:W-:-:S06]  /*2c00*/  FMUL R73, R20, R73 ;  /* 0x0000004914497220 */ /* 0x020fcc0000400000 */
[----:B------:R-:W2:Y:S01]  /*2c10*/  MUFU.RCP R59, R6 ;  /* 0x00000006003b7308 */ /* 0x000ea20000001000 */
[----:B---3--:R-:W-:Y:S01]  /*2c20*/  FMUL R74, R21, R74 ;  /* 0x0000004a154a7220 */ /* 0x008fe20000400000 */
[----:B-1----:R-:W-:Y:S01]  /*2c30*/  FMUL R72, R23, R72 ;  /* 0x0000004817487220 */ /* 0x002fe20000400000 */
[----:B--2---:R-:W-:Y:S02]  /*2c40*/  FMUL R59, R22, R59 ;  /* 0x0000003b163b7220 */ /* 0x004fe40000400000 */
[----:B------:R-:W1:Y:S01]  /*2c50*/  LDTM.16dp256bit.x8 R4, tmem[UR4] ;  /* 0x00000004000479ee */ /* 0x000e6200081a0000 */
[----:B------:R-:W-:-:S04]  /*2c60*/  ULEA.HI UR4, UR8, UR8, URZ, 0x1 ;  /* 0x0000000808047291 */ /* 0x000fc8000f8f08ff */
[----:B------:R-:W-:-:S04]  /*2c70*/  ULOP3.LUT UR4, UR4, 0xfffffffe, URZ, 0xc0, !UPT ;  /* 0xfffffffe04047892 */ /* 0x000fc8000f8ec0ff */
[----:B------:R-:W-:Y:S02]  /*2c80*/  UIADD3 UR4, UPT, UPT, UR8, -UR4, URZ ;  /* 0x8000000408047290 */ /* 0x000fe4000fffe0ff */
[----:B------:R-:W-:-:S04]  /*2c90*/  USHF.R.S32.HI UR8, URZ, 0x1f, UR6 ;  /* 0x0000001fff087899 */ /* 0x000fc80008011406 */
[----:B------:R-:W-:-:S04]  /*2ca0*/  ULEA.HI UR8, UR8, UR6, URZ, 0x2 ;  /* 0x0000000608087291 */ /* 0x000fc8000f8f10ff */
[----:B------:R-:W-:-:S04]  /*2cb0*/  ULOP3.LUT UR8, UR8, 0xfffffffc, URZ, 0xc0, !UPT ;  /* 0xfffffffc08087892 */ /* 0x000fc8000f8ec0ff */
[----:B------:R-:W-:Y:S01]  /*2cc0*/  UIADD3 UR8, UPT, UPT, UR6, -UR8, URZ ;  /* 0x8000000806087290 */ /* 0x000fe2000fffe0ff */
[----:B-1----:R-:W-:Y:S01]  /*2cd0*/  FMUL R87, R21, UR26 ;  /* 0x0000001a15577c20 */ /* 0x002fe20008400000 */
[----:B------:R-:W-:Y:S01]  /*2ce0*/  FMUL R90, R20, UR26 ;  /* 0x0000001a145a7c20 */ /* 0x000fe20008400000 */
[----:B------:R-:W-:Y:S01]  /*2cf0*/  FMUL R24, R24, UR26 ;  /* 0x0000001a18187c20 */ /* 0x000fe20008400000 */
[----:B------:R-:W-:Y:S01]  /*2d00*/  FMUL R23, R23, UR26 ;  /* 0x0000001a17177c20 */ /* 0x000fe20008400000 */
[----:B------:R-:W-:Y:S01]  /*2d10*/  FMUL R21, R87, R88 ;  /* 0x0000005857157220 */ /* 0x000fe20000400000 */
[----:B------:R-:W-:Y:S01]  /*2d20*/  FMUL R20, R90, R95 ;  /* 0x0000005f5a147220 */ /* 0x000fe20000400000 */
[----:B------:R-:W-:Y:S01]  /*2d30*/  FMUL R88, R22, UR26 ;  /* 0x0000001a16587c20 */ /* 0x000fe20008400000 */
[----:B------:R-:W-:Y:S01]  /*2d40*/  FMUL R25, R25, UR26 ;  /* 0x0000001a19197c20 */ /* 0x000fe20008400000 */
[----:B------:R-:W-:Y:S01]  /*2d50*/  FMUL R22, R24, R91 ;  /* 0x0000005b18167220 */ /* 0x000fe20000400000 */
[----:B------:R-:W-:Y:S01]  /*2d60*/  FMUL R94, R23, R94 ;  /* 0x0000005e175e7220 */ /* 0x000fe20000400000 */
[----:B------:R-:W-:Y:S01]  /*2d70*/  F2FP.BF16.F32.PACK_AB R20, R21, R20 ;  /* 0x000000141514723e */ /* 0x000fe200000010ff */
[----:B------:R-:W-:Y:S01]  /*2d80*/  FMUL R21, R88, R93 ;  /* 0x0000005d58157220 */ /* 0x000fe20000400000 */
[----:B------:R-:W-:Y:S01]  /*2d90*/  FMUL R91, R25, R92 ;  /* 0x0000005c195b7220 */ /* 0x000fe20000400000 */
[----:B------:R-:W-:Y:S01]  /*2da0*/  FMUL R92, R4, UR26 ;  /* 0x0000001a045c7c20 */ /* 0x000fe20008400000 */
[----:B------:R-:W-:Y:S01]  /*2db0*/  FMUL R93, R7, UR26 ;  /* 0x0000001a075d7c20 */ /* 0x000fe20008400000 */
[----:B------:R-:W-:Y:S01]  /*2dc0*/  FMUL R95, R9, UR26 ;  /* 0x0000001a095f7c20 */ /* 0x000fe20008400000 */
[----:B------:R-:W-:Y:S01]  /*2dd0*/  F2FP.BF16.F32.PACK_AB R21, R94, R21 ;  /* 0x000000155e15723e */ /* 0x000fe200000010ff */
[----:B------:R-:W-:Y:S01]  /*2de0*/  FMUL R94, R6, UR26 ;  /* 0x0000001a065e7c20 */ /* 0x000fe20008400000 */
[----:B------:R-:W-:Y:S01]  /*2df0*/  F2FP.BF16.F32.PACK_AB R22, R91, R22 ;  /* 0x000000165b16723e */ /* 0x000fe200000010ff */
[----:B------:R-:W-:Y:S01]  /*2e00*/  FMUL R91, R5, UR26 ;  /* 0x0000001a055b7c20 */ /* 0x000fe20008400000 */
[----:B------:R-:W-:Y:S01]  /*2e10*/  FMUL R96, R8, UR26 ;  /* 0x0000001a08607c20 */ /* 0x000fe20008400000 */
[----:B------:R-:W-:Y:S01]  /*2e20*/  FMUL R97, R11, UR26 ;  /* 0x0000001a0b617c20 */ /* 0x000fe20008400000 */
[----:B------:R-:W-:Y:S01]  /*2e30*/  FMUL R98, R10, UR26 ;  /* 0x0000001a0a627c20 */ /* 0x000fe20008400000 */
[----:B------:R-:W-:Y:S01]  /*2e40*/  F2FP.BF16.F32.PACK_AB R5, R93, R94 ;  /* 0x0000005e5d05723e */ /* 0x000fe200000010ff */
[----:B------:R-:W-:Y:S01]  /*2e50*/  FMUL R13, R13, UR26 ;  /* 0x0000001a0d0d7c20 */ /* 0x000fe20008400000 */
[----:B------:R-:W-:Y:S01]  /*2e60*/  F2FP.BF16.F32.PACK_AB R4, R91, R92 ;  /* 0x0000005c5b04723e */ /* 0x000fe200000010ff */
        /* <DEDUP_REMOVED lines=8> */
[----:B------:R1:W-:Y:S01]  /*2ef0*/  STSM.16.M88.4 [R89], R4 ;  /* 0x0000000459007844 */ /* 0x0003e20000000200 */
[----:B------:R-:W-:Y:S01]  /*2f00*/  FMUL R18, R18, UR26 ;  /* 0x0000001a12127c20 */ /* 0x000fe20008400000 */
[----:B------:R-:W-:Y:S01]  /*2f10*/  F2FP.BF16.F32.PACK_AB R8, R13, R12 ;  /* 0x0000000c0d08723e */ /* 0x000fe200000010ff */
[----:B------:R-:W-:Y:S01]  /*2f20*/  FMUL R16, R12, R85 ;  /* 0x000000550c107220 */ /* 0x000fe20000400000 */
[----:B------:R-:W-:Y:S01]  /*2f30*/  F2FP.BF16.F32.PACK_AB R9, R15, R14 ;  /* 0x0000000e0f09723e */ /* 0x000fe200000010ff */
[----:B------:R-:W-:Y:S01]  /*2f40*/  FMUL R17, R13, R86 ;  /* 0x000000560d117220 */ /* 0x000fe20000400000 */
[----:B------:R-:W-:Y:S01]  /*2f50*/  F2FP.BF16.F32.PACK_AB R10, R99, R100 ;  /* 0x00000064630a723e */ /* 0x000fe200000010ff */
[----:B------:R-:W-:Y:S01]  /*2f60*/  FMUL R12, R41, UR26 ;  /* 0x0000001a290c7c20 */ /* 0x000fe20008400000 */
[----:B------:R-:W-:Y:S01]  /*2f70*/  F2FP.BF16.F32.PACK_AB R11, R19, R18 ;  /* 0x00000012130b723e */ /* 0x000fe200000010ff */
[----:B------:R-:W-:Y:S01]  /*2f80*/  FMUL R13, R40, UR26 ;  /* 0x0000001a280d7c20 */ /* 0x000fe20008400000 */
[----:B------:R-:W-:Y:S01]  /*2f90*/  FMUL R83, R14, R83 ;  /* 0x000000530e537220 */ /* 0x000fe20000400000 */
[----:B------:R-:W-:Y:S01]  /*2fa0*/  FMUL R14, R45, UR26 ;  /* 0x0000001a2d0e7c20 */ /* 0x000fe20008400000 */
[----:B------:R-:W-:Y:S01]  /*2fb0*/  FMUL R84, R15, R84 ;  /* 0x000000540f547220 */ /* 0x000fe20000400000 */
[----:B------:R2:W-:Y:S01]  /*2fc0*/  STSM.16.M88.4 [R37], R8 ;  /* 0x0000000825007844 */ /* 0x0005e20000000200 */
[----:B------:R-:W-:Y:S01]  /*2fd0*/  FMUL R15, R44, UR26 ;  /* 0x0000001a2c0f7c20 */ /* 0x000fe20008400000 */
[----:B------:R-:W-:Y:S01]  /*2fe0*/  FMUL R79, R18, R79 ;  /* 0x0000004f124f7220 */ /* 0x000fe20000400000 */
[----:B------:R-:W-:Y:S01]  /*2ff0*/  FMUL R18, R47, -1.4426950216293334961 ;  /* 0xbfb8aa3b2f127820 */ /* 0x000fe20000400000 */
[----:B------:R-:W-:Y:S01]  /*3000*/  FMUL R80, R19, R80 ;  /* 0x0000005013507220 */ /* 0x000fe20000400000 */
[----:B------:R-:W-:Y:S01]  /*3010*/  FMUL R19, R46, -1.4426950216293334961 ;  /* 0xbfb8aa3b2e137820 */ /* 0x000fe20000400000 */
[----:B------:R-:W-:Y:S01]  /*3020*/  FMUL R98, R98, R59 ;  /* 0x0000003b62627220 */ /* 0x000fe20000400000 */
[----:B------:R-:W-:Y:S01]  /*3030*/  FMUL R97, R97, R72 ;  /* 0x0000004861617220 */ /* 0x000fe20000400000 */
[----:B------:R-:W-:Y:S01]  /*3040*/  LEA R86, R36, R64, 0xd ;  /* 0x0000004024567211 */ /* 0x000fe200078e68ff */
[----:B------:R-:W3:Y:S01]  /*3050*/  MUFU.EX2 R18, R18 ;  /* 0x0000001200127308 */ /* 0x000ee20000000800 */
[----:B------:R-:W-:Y:S01]  /*3060*/  MOV R72, UR4 ;  /* 0x0000000400487c02 */ /* 0x000fe20008000f00 */
[----:B------:R-:W-:Y:S01]  /*3070*/  FMUL R26, R26, UR26 ;  /* 0x0000001a1a1a7c20 */ /* 0x000fe20008400000 */
[----:B------:R-:W-:Y:S01]  /*3080*/  FMUL R30, R30, UR26 ;  /* 0x0000001a1e1e7c20 */ /* 0x000fe20008400000 */
[----:B------:R-:W-:Y:S01]  /*3090*/  FMUL R29, R29, UR26 ;  /* 0x0000001a1d1d7c20 */ /* 0x000fe20008400000 */
[----:B------:R-:W-:Y:S01]  /*30a0*/  FMUL R78, R91, R78 ;  /* 0x0000004e5b4e7220 */ /* 0x000fe20000400000 */
[----:B------:R-:W-:-:S02]  /*30b0*/  HFMA2 R91, -RZ, RZ, 0, 0 ;  /* 0x00000000ff5b7431 */ /* 0x000fc400000001ff */
[----:B------:R-:W-:Y:S01]  /*30c0*/  FMUL R77, R92, R77 ;  /* 0x0000004d5c4d7220 */ /* 0x000fe20000400000 */
[----:B------:R-:W-:Y:S01]  /*30d0*/  MUFU.EX2 R19, R19 ;  /* 0x0000001300137308 */ /* 0x000fe20000000800 */
[----:B-1----:R-:W-:Y:S01]  /*30e0*/  FMUL R4, R39, -1.4426950216293334961 ;  /* 0xbfb8aa3b27047820 */ /* 0x002fe20000400000 */
[----:B------:R-:W-:Y:S01]  /*30f0*/  FMUL R5, R38, -1.4426950216293334961 ;  /* 0xbfb8aa3b26057820 */ /* 0x000fe20000400000 */
[----:B------:R-:W-:Y:S01]  /*3100*/  FMUL R6, R12, -1.4426950216293334961 ;  /* 0xbfb8aa3b0c067820 */ /* 0x000fe20000400000 */
[----:B------:R-:W-:Y:S01]  /*3110*/  FMUL R7, R13, -1.4426950216293334961 ;  /* 0xbfb8aa3b0d077820 */ /* 0x000fe20000400000 */
[----:B------:R-:W-:Y:S02]  /*3120*/  HFMA2 R89, -RZ, RZ, 0, 0 ;  /* 0x00000000ff597431 */ /* 0x000fe400000001ff */
[----:B------:R-:W-:Y:S01]  /*3130*/  FMUL R75, R94, R75 ;  /* 0x0000004b5e4b7220 */ /* 0x000fe20000400000 */
[----:B------:R-:W-:Y:S01]  /*3140*/  FMUL R76, R93, R76 ;  /* 0x0000004c5d4c7220 */ /* 0x000fe20000400000 */
[----:B------:R-:W1:Y:S01]  /*3150*/  MUFU.EX2 R4, R4 ;  /* 0x0000000400047308 */ /* 0x000e620000000800 */
[----:B---3--:R-:W-:Y:S01]  /*3160*/  FADD R18, R18, 1 ;  /* 0x3f80000012127421 */ /* 0x008fe20000000000 */
[----:B------:R-:W-:Y:S01]  /*3170*/  FMUL R73, R96, R73 ;  /* 0x0000004960497220 */ /* 0x000fe20000400000 */
[----:B------:R-:W-:Y:S01]  /*3180*/  FMUL R74, R95, R74 ;  /* 0x0000004a5f4a7220 */ /* 0x000fe20000400000 */
[----:B------:R-:W-:Y:S01]  /*3190*/  FMUL R81, R100, R81 ;  /* 0x0000005164517220 */ /* 0x000fe20000400000 */
[----:B------:R-:W-:Y:S01]  /*31a0*/  FMUL R82, R99, R82 ;  /* 0x0000005263527220 */ /* 0x000fe20000400000 */
[----:B--2---:R-:W-:Y:S01]  /*31b0*/  FMUL R8, R43, -1.4426950216293334961 ;  /* 0xbfb8aa3b2b087820 */ /* 0x004fe20000400000 */
[----:B------:R-:W-:Y:S01]  /*31c0*/  FMUL R10, R42, -1.4426950216293334961 ;  /* 0xbfb8aa3b2a0a7820 */ /* 0x000fe20000400000 */
[----:B------:R-:W2:Y:S01]  /*31d0*/  MUFU.EX2 R5, R5 ;  /* 0x0000000500057308 */ /* 0x000ea20000000800 */
[----:B------:R-:W-:Y:S01]  /*31e0*/  FMUL R9, R14, -1.4426950216293334961 ;  /* 0xbfb8aa3b0e097820 */ /* 0x000fe20000400000 */
[----:B------:R-:W-:Y:S01]  /*31f0*/  FMUL R11, R15, -1.4426950216293334961 ;  /* 0xbfb8aa3b0f0b7820 */ /* 0x000fe20000400000 */
[----:B------:R-:W-:-:S02]  /*3200*/  F2FP.BF16.F32.PACK_AB R16, R17, R16 ;  /* 0x000000101110723e */ /* 0x000fc400000010ff */
[----:B------:R-:W-:-:S03]  /*3210*/  F2FP.BF16.F32.PACK_AB R17, R84, R83 ;  /* 0x000000535411723e */ /* 0x000fc600000010ff */
[----:B------:R-:W3:Y:S01]  /*3220*/  MUFU.EX2 R8, R8 ;  /* 0x0000000800087308 */ /* 0x000ee20000000800 */
[----:B-1----:R-:W-:Y:S01]  /*3230*/  FADD R40, R4, 1 ;  /* 0x3f80000004287421 */ /* 0x002fe20000000000 */
[----:B------:R-:W-:Y:S01]  /*3240*/  F2FP.BF16.F32.PACK_AB R4, R87, R90 ;  /* 0x0000005a5704723e */ /* 0x000fe200000010ff */
[----:B------:R-:W-:-:S05]  /*3250*/  HFMA2 R87, -RZ, RZ, 0, 0 ;  /* 0x00000000ff577431 */ /* 0x000fca00000001ff */
[----:B------:R-:W1:Y:S01]  /*3260*/  MUFU.EX2 R6, R6 ;  /* 0x0000000600067308 */ /* 0x000e620000000800 */
[----:B--2---:R-:W-:Y:S01]  /*3270*/  FADD R5, R5, 1 ;  /* 0x3f80000005057421 */ /* 0x004fe20000000000 */
[----:B------:R-:W-:Y:S02]  /*3280*/  MOV R37, R86 ;  /* 0x0000005600257202 */ /* 0x000fe40000000f00 */
[----:B------:R-:W-:-:S04]  /*3290*/  LEA R86, R72, R66, 0xd ;  /* 0x0000004248567211 */ /* 0x000fc800078e68ff */
[----:B------:R-:W2:Y:S01]  /*32a0*/  MUFU.EX2 R7, R7 ;  /* 0x0000000700077308 */ /* 0x000ea20000000800 */
[----:B---3--:R-:W-:-:S07]  /*32b0*/  FADD R8, R8, 1 ;  /* 0x3f80000008087421 */ /* 0x008fce0000000000 */
[----:B------:R-:W3:Y:S01]  /*32c0*/  MUFU.EX2 R10, R10 ;  /* 0x0000000a000a7308 */ /* 0x000ee20000000800 */
[----:B-1----:R-:W-:Y:S01]  /*32d0*/  FADD R59, R6, 1 ;  /* 0x3f800000063b7421 */ /* 0x002fe20000000000 */
[----:B------:R-:W-:Y:S02]  /*32e0*/  LEA R6, R36, R65, 0xd ;  /* 0x0000004124067211 */ /* 0x000fe400078e68ff */
[----:B------:R-:W-:Y:S02]  /*32f0*/  MOV R36, R86 ;  /* 0x0000005600247202 */ /* 0x000fe40000000f00 */
[----:B------:R-:W-:Y:S02]  /*3300*/  LEA R86, R72, R69, 0xd ;  /* 0x0000004548567211 */ /* 0x000fe400078e68ff */
[----:B------:R-:W1:Y:S01]  /*3310*/  MUFU.EX2 R9, R9 ;  /* 0x0000000900097308 */ /* 0x000e620000000800 */
[----:B--2---:R-:W-:Y:S01]  /*3320*/  FADD R44, R7, 1 ;  /* 0x3f800000072c7421 */ /* 0x004fe20000000000 */
[----:B------:R-:W-:-:S04]  /*3330*/  MOV R7, RZ ;  /* 0x000000ff00077202 */ /* 0x000fc80000000f00 */
[----:B------:R-:W-:Y:S01]  /*3340*/  MOV R41, R6 ;  /* 0x0000000600297202 */ /* 0x000fe20000000f00 */
[----:B------:R-:W-:Y:S01]  /*3350*/  FMUL R7, R27, UR26 ;  /* 0x0000001a1b077c20 */ /* 0x000fe20008400000 */
[----:B------:R-:W-:Y:S01]  /*3360*/  MUFU.EX2 R11, R11 ;  /* 0x0000000b000b7308 */ /* 0x000fe20000000800 */
[----:B---3--:R-:W-:Y:S01]  /*3370*/  FADD R10, R10, 1 ;  /* 0x3f8000000a0a7421 */ /* 0x008fe20000000000 */
[----:B------:R-:W-:Y:S01]  /*3380*/  F2FP.BF16.F32.PACK_AB R6, R25, R24 ;  /* 0x000000181906723e */ /* 0x000fe200000010ff */
[----:B------:R-:W-:Y:S01]  /*3390*/  HFMA2 R25, -RZ, RZ, 0, 0 ;  /* 0x00000000ff197431 */ /* 0x000fe200000001ff */
[----:B------:R-:W-:Y:S02]  /*33a0*/  LEA R24, R72, R67, 0xd ;  /* 0x0000004348187211 */ /* 0x000fe400078e68ff */
[----:B------:R-:W-:Y:S02]  /*33b0*/  MOV R27, RZ ;  /* 0x000000ff001b7202 */ /* 0x000fe40000000f00 */
[----:B------:R-:W2:Y:S01]  /*33c0*/  MUFU.RCP R40, R40 ;  /* 0x0000002800287308 */ /* 0x000ea20000001000 */
[----:B-1----:R-:W-:Y:S01]  /*33d0*/  FADD R9, R9, 1 ;  /* 0x3f80000009097421 */ /* 0x002fe20000000000 */
[----:B------:R-:W-:-:S06]  /*33e0*/  MOV R25, R24 ;  /* 0x0000001800197202 */ /* 0x000fcc0000000f00 */
[----:B------:R-:W1:Y:S08]  /*33f0*/  MUFU.RCP R45, R5 ;  /* 0x00000005002d7308 */ /* 0x000e700000001000 */
[----:B------:R3:W4:Y:S01]  /*3400*/  MUFU.RCP R85, R10 ;  /* 0x0000000a00557308 */ /* 0x0007220000001000 */
[----:B--2---:R-:W-:-:S07]  /*3410*/  FMUL R40, R39, R40 ;  /* 0x0000002827287220 */ /* 0x004fce0000400000 */
[----:B------:R-:W2:Y:S01]  /*3420*/  MUFU.RCP R8, R8 ;  /* 0x0000000800087308 */ /* 0x000ea20000001000 */
[----:B-1----:R-:W-:Y:S01]  /*3430*/  FMUL R45, R38, R45 ;  /* 0x0000002d262d7220 */ /* 0x002fe20000400000 */
[----:B------:R-:W-:Y:S01]  /*3440*/  F2FP.BF16.F32.PACK_AB R5, R23, R88 ;  /* 0x000000581705723e */ /* 0x000fe200000010ff */
[C---:B------:R-:W-:Y:S01]  /*3450*/  FMUL R23, R7.reuse, R40 ;  /* 0x0000002807177220 */ /* 0x040fe20000400000 */
[----:B------:R-:W-:Y:S01]  /*3460*/  F2FP.BF16.F32.PACK_AB R7, R7, R26 ;  /* 0x0000001a0707723e */ /* 0x000fe200000010ff */
[----:B------:R-:W-:Y:S01]  /*3470*/  FMUL R40, R26, R45 ;  /* 0x0000002d1a287220 */ /* 0x000fe20000400000 */
[----:B------:R-:W-:Y:S01]  /*3480*/  LEA R26, R72, R68, 0xd ;  /* 0x00000044481a7211 */ /* 0x000fe200078e68ff */
[----:B------:R-:W-:Y:S01]  /*3490*/  FMUL R72, R34, UR26 ;  /* 0x0000001a22487c20 */ /* 0x000fe20008400000 */
[----:B------:R-:W1:Y:S01]  /*34a0*/  MUFU.RCP R59, R59 ;  /* 0x0000003b003b7308 */ /* 0x000e620000001000 */
[----:B---3--:R-:W-:Y:S01]  /*34b0*/  FADD R10, R11, 1 ;  /* 0x3f8000000b0a7421 */ /* 0x008fe20000000000 */
[----:B------:R-:W-:Y:S01]  /*34c0*/  MOV R24, R26 ;  /* 0x0000001a00187202 */ /* 0x000fe20000000f00 */
[----:B------:R-:W-:Y:S01]  /*34d0*/  FMUL R27, R33, UR26 ;  /* 0x0000001a211b7c20 */ /* 0x000fe20008400000 */
[----:B------:R-:W-:Y:S01]  /*34e0*/  MOV R26, R86 ;  /* 0x00000056001a7202 */ /* 0x000fe20000000f00 */
[----:B------:R-:W-:Y:S01]  /*34f0*/  FMUL R86, R28, UR26 ;  /* 0x0000001a1c567c20 */ /* 0x000fe20008400000 */
[----:B------:R-:W-:Y:S01]  /*3500*/  FMUL R28, R32, UR26 ;  /* 0x0000001a201c7c20 */ /* 0x000fe20008400000 */
[----:B----4-:R-:W-:Y:S01]  /*3510*/  FMUL R33, R42, R85 ;  /* 0x000000552a217220 */ /* 0x010fe20000400000 */
[----:B------:R3:W4:Y:S01]  /*3520*/  MUFU.RCP R11, R9 ;  /* 0x00000009000b7308 */ /* 0x0007220000001000 */
[----:B--2---:R-:W-:Y:S01]  /*3530*/  FMUL R32, R43, R8 ;  /* 0x000000082b207220 */ /* 0x004fe20000400000 */
[----:B------:R-:W-:Y:S01]  /*3540*/  F2FP.BF16.F32.PACK_AB R8, R29, R86 ;  /* 0x000000561d08723e */ /* 0x000fe200000010ff */
[----:B------:R-:W-:Y:S01]  /*3550*/  FMUL R33, R30, R33 ;  /* 0x000000211e217220 */ /* 0x000fe20000400000 */
[----:B------:R2:W-:Y:S01]  /*3560*/  STSM.16.M88.4 [R37], R4 ;  /* 0x0000000425007844 */ /* 0x0005e20000000200 */
[----:B------:R-:W-:-:S03]  /*3570*/  F2FP.BF16.F32.PACK_AB R23, R23, R40 ;  /* 0x000000281717723e */ /* 0x000fc600000010ff */
[----:B------:R-:W5:Y:S01]  /*3580*/  MUFU.RCP R44, R44 ;  /* 0x0000002c002c7308 */ /* 0x000f620000001000 */
[C---:B-1----:R-:W-:Y:S01]  /*3590*/  FMUL R34, R12.reuse, R59 ;  /* 0x0000003b0c227220 */ /* 0x042fe20000400000 */
[----:B------:R-:W-:Y:S02]  /*35a0*/  F2FP.BF16.F32.PACK_AB R59, R39, R38 ;  /* 0x00000026273b723e */ /* 0x000fe400000010ff */
[----:B------:R-:W-:Y:S01]  /*35b0*/  F2FP.BF16.F32.PACK_AB R12, R12, R13 ;  /* 0x0000000d0c0c723e */ /* 0x000fe200000010ff */
[----:B------:R-:W-:-:S03]  /*35c0*/  FMUL R34, R29, R34 ;  /* 0x000000221d227220 */ /* 0x000fc60000400000 */
[----:B------:R-:W1:Y:S01]  /*35d0*/  MUFU.RCP R10, R10 ;  /* 0x0000000a000a7308 */ /* 0x000e620000001000 */
[----:B---3--:R-:W-:Y:S01]  /*35e0*/  FMUL R9, R31, UR26 ;  /* 0x0000001a1f097c20 */ /* 0x008fe20008400000 */
[----:B------:R-:W-:Y:S01]  /*35f0*/  FADD R31, R19, 1 ;  /* 0x3f800000131f7421 */ /* 0x000fe20000000000 */
[----:B------:R-:W-:Y:S02]  /*3600*/  FMUL R19, R35, UR26 ;  /* 0x0000001a23137c20 */ /* 0x000fe40008400000 */
[C---:B------:R-:W-:Y:S01]  /*3610*/  FMUL R32, R9.reuse, R32 ;  /* 0x0000002009207220 */ /* 0x040fe20000400000 */
[----:B------:R-:W-:Y:S01]  /*3620*/  F2FP.BF16.F32.PACK_AB R9, R9, R30 ;  /* 0x0000001e0909723e */ /* 0x000fe200000010ff */
[C---:B----4-:R-:W-:Y:S01]  /*3630*/  FMUL R30, R14.reuse, R11 ;  /* 0x0000000b0e1e7220 */ /* 0x050fe20000400000 */
[----:B------:R-:W3:Y:S01]  /*3640*/  MUFU.RCP R18, R18 ;  /* 0x0000001200127308 */ /* 0x000ee20000001000 */
[----:B-----5:R-:W-:Y:S01]  /*3650*/  FMUL R35, R13, R44 ;  /* 0x0000002c0d237220 */ /* 0x020fe20000400000 */
[----:B------:R-:W-:Y:S01]  /*3660*/  MOV R44, UR8 ;  /* 0x00000008002c7c02 */ /* 0x000fe20008000f00 */
[----:B------:R-:W-:Y:S01]  /*3670*/  FMUL R30, R27, R30 ;  /* 0x0000001e1b1e7220 */ /* 0x000fe20000400000 */
[----:B------:R-:W-:Y:S01]  /*3680*/  F2FP.BF16.F32.PACK_AB R14, R14, R15 ;  /* 0x0000000f0e0e723e */ /* 0x000fe200000010ff */
[----:B------:R-:W-:Y:S01]  /*3690*/  FMUL R35, R86, R35 ;  /* 0x0000002356237220 */ /* 0x000fe20000400000 */
[----:B------:R-:W-:-:S02]  /*36a0*/  LEA R86, R44, R61, 0xd ;  /* 0x0000003d2c567211 */ /* 0x000fc400078e68ff */
[----:B------:R-:W4:Y:S01]  /*36b0*/  MUFU.RCP R31, R31 ;  /* 0x0000001f001f7308 */ /* 0x000f220000001000 */
[----:B-1----:R-:W-:Y:S01]  /*36c0*/  FMUL R11, R15, R10 ;  /* 0x0000000a0f0b7220 */ /* 0x002fe20000400000 */
[----:B------:R-:W-:Y:S02]  /*36d0*/  F2FP.BF16.F32.PACK_AB R10, R27, R28 ;  /* 0x0000001c1b0a723e */ /* 0x000fe400000010ff */
[C---:B------:R-:W-:Y:S02]  /*36e0*/  LEA R90, R44.reuse, R63, 0xd ;  /* 0x0000003f2c5a7211 */ /* 0x040fe400078e68ff */
[----:B------:R-:W-:Y:S02]  /*36f0*/  LEA R88, R44, R65, 0xd ;  /* 0x000000412c587211 */ /* 0x000fe400078e68ff */
[----:B------:R-:W-:Y:S01]  /*3700*/  MOV R86, R86 ;  /* 0x0000005600567202 */ /* 0x000fe20000000f00 */
[----:B---3--:R-:W-:Y:S01]  /*3710*/  FMUL R18, R47, R18 ;  /* 0x000000122f127220 */ /* 0x008fe20000400000 */
[----:B------:R-:W-:-:S02]  /*3720*/  MOV R45, R90 ;  /* 0x0000005a002d7202 */ /* 0x000fc40000000f00 */
[----:B------:R-:W-:Y:S02]  /*3730*/  MOV R27, R88 ;  /* 0x00000058001b7202 */ /* 0x000fe40000000f00 */
[----:B------:R-:W-:Y:S02]  /*3740*/  F2FP.BF16.F32.PACK_AB R13, R43, R42 ;  /* 0x0000002a2b0d723e */ /* 0x000fe400000010ff */
[----:B------:R-:W-:Y:S01]  /*3750*/  F2FP.BF16.F32.PACK_AB R15, R47, R46 ;  /* 0x0000002e2f0f723e */ /* 0x000fe200000010ff */
[----:B----4-:R-:W-:Y:S01]  /*3760*/  FMUL R29, R46, R31 ;  /* 0x0000001f2e1d7220 */ /* 0x010fe20000400000 */
[----:B------:R-:W-:Y:S01]  /*3770*/  FMUL R31, R28, R11 ;  /* 0x0000000b1c1f7220 */ /* 0x000fe20000400000 */
[C---:B------:R-:W-:Y:S01]  /*3780*/  FMUL R28, R19.reuse, R18 ;  /* 0x00000012131c7220 */ /* 0x040fe20000400000 */
[----:B------:R-:W-:Y:S01]  /*3790*/  F2FP.BF16.F32.PACK_AB R11, R19, R72 ;  /* 0x00000048130b723e */ /* 0x000fe200000010ff */
[----:B------:R-:W-:Y:S01]  /*37a0*/  FMUL R29, R72, R29 ;  /* 0x0000001d481d7220 */ /* 0x000fe20000400000 */
[----:B------:R-:W-:-:S02]  /*37b0*/  LEA R18, R44, R64, 0xd ;  /* 0x000000402c127211 */ /* 0x000fc400078e68ff */
[----:B------:R-:W-:Y:S01]  /*37c0*/  MOV R19, RZ ;  /* 0x000000ff00137202 */ /* 0x000fe20000000f00 */
[----:B------:R1:W-:Y:S01]  /*37d0*/  STSM.16.M88.4 [R41], R8 ;  /* 0x0000000829007844 */ /* 0x0003e20000000200 */
[----:B--2---:R-:W-:Y:S02]  /*37e0*/  F2FP.BF16.F32.PACK_AB R4, R78, R77 ;  /* 0x0000004d4e04723e */ /* 0x004fe400000010ff */
[----:B------:R-:W-:Y:S01]  /*37f0*/  MOV R44, R18 ;  /* 0x00000012002c7202 */ /* 0x000fe20000000f00 */
[----:B------:R2:W-:Y:S01]  /*3800*/  STSM.16.M88.4 [R86], R48 ;  /* 0x0000003056007844 */ /* 0x0005e20000000200 */
[----:B------:R-:W-:Y:S02]  /*3810*/  F2FP.BF16.F32.PACK_AB R5, R76, R75 ;  /* 0x0000004b4c05723e */ /* 0x000fe400000010ff */
[----:B------:R-:W-:Y:S01]  /*3820*/  F2FP.BF16.F32.PACK_AB R6, R74, R73 ;  /* 0x000000494a06723e */ /* 0x000fe200000010ff */
[----:B------:R2:W-:Y:S01]  /*3830*/  STSM.16.M88.4 [R45], R52 ;  /* 0x000000342d007844 */ /* 0x0005e20000000200 */
[----:B------:R-:W-:-:S02]  /*3840*/  F2FP.BF16.F32.PACK_AB R7, R97, R98 ;  /* 0x000000626107723e */ /* 0x000fc400000010ff */
[----:B------:R-:W-:Y:S01]  /*3850*/  F2FP.BF16.F32.PACK_AB R18, R82, R81 ;  /* 0x000000515212723e */ /* 0x000fe200000010ff */
[----:B------:R2:W-:Y:S01]  /*3860*/  STSM.16.M88.4 [R44], R56 ;  /* 0x000000382c007844 */ /* 0x0005e20000000200 */
[----:B------:R-:W-:-:S03]  /*3870*/  F2FP.BF16.F32.PACK_AB R19, R80, R79 ;  /* 0x0000004f5013723e */ /* 0x000fc600000010ff */
[----:B------:R2:W-:Y:S04]  /*3880*/  STSM.16.M88.4 [R27], R12 ;  /* 0x0000000c1b007844 */ /* 0x0005e80000000200 */
[----:B------:R2:W-:Y:S04]  /*3890*/  STSM.16.M88.4 [R36], R4 ;  /* 0x0000000424007844 */ /* 0x0005e80000000200 */
[----:B------:R2:W-:Y:S04]  /*38a0*/  STSM.16.M88.4 [R25], R16 ;  /* 0x0000001019007844 */ /* 0x0005e80000000200 */
[----:B------:R2:W-:Y:S01]  /*38b0*/  STSM.16.M88.4 [R24], R20 ;  /* 0x0000001418007844 */ /* 0x0005e20000000200 */
[----:B-1----:R-:W-:-:S02]  /*38c0*/  F2FP.BF16.F32.PACK_AB R8, R34, R35 ;  /* 0x000000232208723e */ /* 0x002fc400000010ff */
[----:B------:R-:W-:Y:S02]  /*38d0*/  F2FP.BF16.F32.PACK_AB R9, R32, R33 ;  /* 0x000000212009723e */ /* 0x000fe400000010ff */
[----:B------:R-:W-:Y:S02]  /*38e0*/  F2FP.BF16.F32.PACK_AB R10, R30, R31 ;  /* 0x0000001f1e0a723e */ /* 0x000fe400000010ff */
[----:B------:R-:W-:-:S05]  /*38f0*/  F2FP.BF16.F32.PACK_AB R11, R28, R29 ;  /* 0x0000001d1c0b723e */ /* 0x000fca00000010ff */
[----:B------:R2:W-:Y:S01]  /*3900*/  STSM.16.M88.4 [R26], R8 ;  /* 0x000000081a007844 */ /* 0x0005e20000000200 */
[----:B------:R1:W-:Y:S06]  /*3910*/  MEMBAR.ALL.CTA ;  /* 0x0000000000007992 */ /* 0x0003ec0000008000 */
[----:B-1----:R-:W1:Y:S02]  /*3920*/  FENCE.VIEW.ASYNC.S ;  /* 0x00000000000073c6 */ /* 0x002e640000000000 */
[----:B-1----:R-:W-:Y:S06]  /*3930*/  BAR.SYNC.DEFER_BLOCKING 0x1, 0x80 ;  /* 0x0042000000007b1d */ /* 0x002fec0000010000 */
[----:B------:R-:W-:Y:S05]  /*3940*/  @P0 BRA `(.L_x_37) ;  /* 0x0000000000500947 */ /* 0x000fea0003800000 */
[----:B------:R-:W-:Y:S02]  /*3950*/  USHF.L.U32 UR12, UR12, 0xc, URZ ;  /* 0x0000000c0c0c7899 */ /* 0x000fe400080006ff */
[----:B------:R-:W-:Y:S02]  /*3960*/  USHF.L.U32 UR8, UR8, 0xc, URZ ;  /* 0x0000000c08087899 */ /* 0x000fe400080006ff */
[----:B------:R-:W-:Y:S02]  /*3970*/  USHF.L.U32 UR4, UR4, 0xc, URZ ;  /* 0x0000000c04047899 */ /* 0x000fe400080006ff */
[----:B------:R-:W-:Y:S02]  /*3980*/  UIADD3 UR12, UPT, UPT, UR12, UR12, URZ ;  /* 0x0000000c0c0c7290 */ /* 0x000fe4000fffe0ff */
[----:B------:R-:W-:Y:S02]  /*3990*/  ULEA UR13, UR27, UR13, 0x8 ;  /* 0x0000000d1b0d7291 */ /* 0x000fe4000f8e40ff */
[----:B------:R-:W-:-:S02]  /*39a0*/  UIADD3 UR8, UPT, UPT, UR8, UR8, URZ ;  /* 0x0000000808087290 */ /* 0x000fc4000fffe0ff */
[----:B------:R-:W-:Y:S02]  /*39b0*/  ULEA UR5, UR27, UR5, 0x2 ;  /* 0x000000051b057291 */ /* 0x000fe4000f8e10ff */
[----:B------:R-:W-:Y:S02]  /*39c0*/  UIADD3 UR4, UPT, UPT, UR23, UR4, UR4 ;  /* 0x0000000417047290 */ /* 0x000fe4000fffe004 */
[----:B------:R-:W-:Y:S02]  /*39d0*/  UIADD3 UR12, UPT, UPT, UR12, 0x400, UR23 ;  /* 0x000004000c0c7890 */ /* 0x000fe4000fffe017 */
[----:B------:R-:W-:Y:S02]  /*39e0*/  UIADD3 UR9, UPT, UPT, UR13, 0x40, URZ ;  /* 0x000000400d097890 */ /* 0x000fe4000fffe0ff */
[----:B------:R-:W-:Y:S02]  /*39f0*/  UIADD3 UR8, UPT, UPT, UR8, 0x400, UR23 ;  /* 0x0000040008087890 */ /* 0x000fe4000fffe017 */
[----:B------:R-:W-:-:S02]  /*3a00*/  USHF.L.U32 UR5, UR5, 0x5, URZ ;  /* 0x0000000505057899 */ /* 0x000fc400080006ff */
[----:B------:R-:W-:Y:S01]  /*3a10*/  UIADD3 UR4, UPT, UPT, UR4, 0x8400, URZ ;  /* 0x0000840004047890 */ /* 0x000fe2000fffe0ff */
[----:B------:R1:W-:Y:S01]  /*3a20*/  UTMASTG.2D [UR12], [UR30], desc[URZ] ;  /* 0x0000ff0c1e0073b5 */ /* 0x0003e20008009000 */
[----:B------:R-:W-:Y:S01]  /*3a30*/  UMOV UR10, UR14 ;  /* 0x0000000e000a7c82 */ /* 0x000fe20008000000 */
[----:B------:R-:W-:Y:S02]  /*3a40*/  UMOV UR6, UR14 ;  /* 0x0000000e00067c82 */ /* 0x000fe40008000000 */
[----:B------:R1:W-:Y:S04]  /*3a50*/  UTMASTG.2D [UR8], [UR30], desc[URZ] ;  /* 0x0000ff081e0073b5 */ /* 0x0003e80008009000 */
[----:B------:R1:W-:Y:S01]  /*3a60*/  UTMASTG.2D [UR4], [UR28], desc[URZ] ;  /* 0x0000ff041c0073b5 */ /* 0x0003e20008009000 */
[----:B------:R0:W-:Y:S01]  /*3a70*/  UTMACMDFLUSH ;  /* 0x00000000000079b7 */ /* 0x0001e20000000000 */
[----:B-1----:R-:W-:-:S04]  /*3a80*/  DEPBAR.LE SB0, 0x3 ;  /* 0x000080c00000791a */ /* 0x002fc80000000000 */
.L_x_37:
[----:B------:R-:W-:Y:S01]  /*3a90*/  BAR.SYNC.DEFER_BLOCKING 0x1, 0x80 ;  /* 0x0042000000007b1d */ /* 0x000fe20000010000 */
[----:B------:R-:W-:Y:S02]  /*3aa0*/  UPLOP3.LUT UP0, UPT, UPT, UPT, UP1, 0x80, 0x8 ;  /* 0x000000000008789c */ /* 0x000fe40003f0f010 */
[----:B------:R-:W-:-:S03]  /*3ab0*/  UPLOP3.LUT UP1, UPT, UPT, UPT, UPT, 0x40, 0x4 ;  /* 0x000000000004789c */ /* 0x000fc60003f2e870 */
[----:B------:R-:W-:-:S04]  /*3ac0*/  UMOV UR5, 0x2 ;  /* 0x0000000200057882 */ /* 0x000fc80000000000 */
[----:B------:R-:W-:Y:S05]  /*3ad0*/  BRA.U UP0, `(.L_x_38) ;  /* 0xffffffe500bc7547 */ /* 0x000fea000b83ffff */
[----:B------:R-:W1:Y:S01]  /*3ae0*/  LDCU.64 UR4, c[0x0][0x5c0] ;  /* 0x0000b800ff0477ac */ /* 0x000e620008000a00 */
[----:B------:R-:W-:Y:S01]  /*3af0*/  ULEA.HI.SX32 UR22, UR21, UR22, 0x1e ;  /* 0x0000001615167291 */ /* 0x000fe2000f8ff2ff */
[----:B------:R-:W-:-:S03]  /*3b00*/  ELECT P0, URZ, PT ;  /* 0x0000000000ff782f */ /* 0x000fc60003800000 */
[----:B------:R-:W-:Y:S02]  /*3b10*/  UISETP.GE.AND UP0, UPT, UR22, 0x100, UPT ;  /* 0x000001001600788c */ /* 0x000fe4000bf06270 */
[----:B------:R-:W-:Y:S02]  /*3b20*/  UIADD3 UR11, UPT, UPT, UR11, 0x1, URZ ;  /* 0x000000010b0b7890 */ /* 0x000fe4000fffe0ff */
[----:B-1----:R-:W-:-:S06]  /*3b30*/  UIMAD.WIDE.U32 UR8, UR22, UR5, URZ ;  /* 0x00000005160872a5 */ /* 0x002fcc000f8e00ff */
[----:B--2---:R-:W-:Y:S01]  /*3b40*/  @P0 IMAD.MOV.U32 R5, RZ, RZ, 0x1 ;  /* 0x00000001ff050424 */ /* 0x004fe200078e00ff */
[----:B------:R-:W1:Y:S03]  /*3b50*/  LDCU UR5, c[0x0][0x5d0] ;  /* 0x0000ba00ff0577ac */ /* 0x000e660008000800 */
[----:B------:R2:W-:Y:S01]  /*3b60*/  @P0 SYNCS.ARRIVE.TRANS64.ART0 RZ, [R0+URZ+0x50], R5 ;  /* 0x0000500500ff09a7 */ /* 0x0005e200085000ff */
[----:B------:R-:W-:-:S04]  /*3b70*/  UIADD3 UR6, UPT, UPT, UR22, -UR9, URZ ;  /* 0x8000000916067290 */ /* 0x000fc8000fffe0ff */
[----:B------:R-:W-:-:S04]  /*3b80*/  USHF.R.U32.HI UR6, URZ, UR20, UR6 ;  /* 0x00000014ff067299 */ /* 0x000fc80008011606 */
[----:B------:R-:W-:-:S04]  /*3b90*/  UIADD3 UR6, UPT, UPT, UR9, UR6, URZ ;  /* 0x0000000609067290 */ /* 0x000fc8000fffe0ff */
[----:B------:R-:W-:-:S04]  /*3ba0*/  USHF.R.U32.HI UR14, URZ, UR19, UR6 ;  /* 0x00000013ff0e7299 */ /* 0x000fc80008011606 */
[----:B------:R-:W-:-:S04]  /*3bb0*/  UIADD3 UR14, UPT, UPT, -UR14, URZ, URZ ;  /* 0x000000ff0e0e7290 */ /* 0x000fc8000fffe1ff */
[----:B------:R-:W-:Y:S01]  /*3bc0*/  UIMAD UR14, UR4, UR14, UR22 ;  /* 0x0000000e040e72a4 */ /* 0x000fe2000f8e0216 */
[----:B--2---:R-:W-:-:S03]  /*3bd0*/  VIADD R0, R3, 0x1 ;  /* 0x0000000103007836 */ /* 0x004fc60000000000 */
[----:B-1----:R-:W-:Y:S01]  /*3be0*/  UIMAD.WIDE.U32 UR8, UR14, UR5, URZ ;  /* 0x000000050e0872a5 */ /* 0x002fe2000f8e00ff */
[----:B------:R-:W1:Y:S01]  /*3bf0*/  LDCU.64 UR4, c[0x0][0x5d8] ;  /* 0x0000bb00ff0477ac */ /* 0x000e620008000a00 */
[----:B------:R-:W-:Y:S02]  /*3c00*/  ISETP.NE.AND P0, PT, R0, 0x2, PT ;  /* 0x000000020000780c */ /* 0x000fe40003f05270 */
[----:B------:R-:W-:Y:S02]  /*3c10*/  UIADD3 UR6, UPT, UPT, UR14, -UR9, URZ ;  /* 0x800000090e067290 */ /* 0x000fe4000fffe0ff */
[----:B------:R-:W-:Y:S02]  /*3c20*/  SEL R3, RZ, 0x1, P0 ;  /* 0x00000001ff037807 */ /* 0x000fe40000000000 */
[----:B------:R-:W-:Y:S02]  /*3c30*/  USHF.R.U32.HI UR6, URZ, UR18, UR6 ;  /* 0x00000012ff067299 */ /* 0x000fe40008011606 */
[----:B------:R-:W-:-:S02]  /*3c40*/  LOP3.LUT R60, R60, R3, RZ, 0x3c, !PT ;  /* 0x000000033c3c7212 */ /* 0x000fc400078e3cff */
[----:B------:R-:W-:Y:S01]  /*3c50*/  UIADD3 UR6, UPT, UPT, UR9, UR6, URZ ;  /* 0x0000000609067290 */ /* 0x000fe2000fffe0ff */
[----:B------:R-:W-:-:S03]  /*3c60*/  SEL R3, R0, RZ, P0 ;  /* 0x000000ff00037207 */ /* 0x000fc60000000000 */
[----:B------:R-:W-:-:S04]  /*3c70*/  USHF.R.U32.HI UR6, URZ, UR15, UR6 ;  /* 0x0000000fff067299 */ /* 0x000fc80008011606 */
[----:B-1----:R-:W-:Y:S01]  /*3c80*/  UIMAD.WIDE.U32 UR8, UR6, UR5, URZ ;  /* 0x00000005060872a5 */ /* 0x002fe2000f8e00ff */
[----:B------:R-:W1:Y:S03]  /*3c90*/  LDCU UR5, c[0x0][0x5cc] ;  /* 0x0000b980ff0577ac */ /* 0x000e660008000800 */
[----:B------:R-:W-:-:S04]  /*3ca0*/  UIADD3 UR8, UPT, UPT, UR6, -UR9, URZ ;  /* 0x8000000906087290 */ /* 0x000fc8000fffe0ff */
[----:B------:R-:W-:-:S04]  /*3cb0*/  USHF.R.U32.HI UR8, URZ, UR17, UR8 ;  /* 0x00000011ff087299 */ /* 0x000fc80008011608 */
[----:B------:R-:W-:-:S04]  /*3cc0*/  UIADD3 UR8, UPT, UPT, UR9, UR8, URZ ;  /* 0x0000000809087290 */ /* 0x000fc8000fffe0ff */
[----:B------:R-:W-:-:S04]  /*3cd0*/  USHF.R.U32.HI UR27, URZ, UR16, UR8 ;  /* 0x00000010ff1b7299 */ /* 0x000fc80008011608 */
[----:B------:R-:W-:-:S04]  /*3ce0*/  UIADD3 UR27, UPT, UPT, -UR27, URZ, URZ ;  /* 0x000000ff1b1b7290 */ /* 0x000fc8000fffe1ff */
[----:B------:R-:W-:Y:S02]  /*3cf0*/  UIMAD UR27, UR4, UR27, UR6 ;  /* 0x0000001b041b72a4 */ /* 0x000fe4000f8e0206 */
[----:B------:R-:W-:-:S04]  /*3d00*/  UIADD3 UR6, UPT, UPT, -UR6, URZ, URZ ;  /* 0x000000ff06067290 */ /* 0x000fc8000fffe1ff */
[----:B-1----:R-:W-:Y:S01]  /*3d10*/  UIMAD UR14, UR5, UR6, UR14 ;  /* 0x00000006050e72a4 */ /* 0x002fe2000f8e020e */
[----:B------:R-:W-:Y:S11]  /*3d20*/  BRA.U !UP0, `(.L_x_39) ;  /* 0xffffffe108d87547 */ /* 0x000ff6000b83ffff */
.L_x_35:
[----:B------:R-:W-:-:S13]  /*3d30*/  ISETP.NE.AND P0, PT, R71, RZ, PT ;  /* 0x000000ff4700720c */ /* 0x000fda0003f05270 */
[----:B------:R-:W-:Y:S05]  /*3d40*/  @P0 BRA `(.L_x_40) ;  /* 0x00000000001c0947 */ /* 0x000fea0003800000 */
[----:B------:R-:W3:Y:S01]  /*3d50*/  S2UR UR4, SR_CgaCtaId ;  /* 0x00000000000479c3 */ /* 0x000ee20000008800 */
[----:B------:R-:W-:Y:S02]  /*3d60*/  ELECT P1, URZ, PT ;  /* 0x0000000000ff782f */ /* 0x000fe40003820000 */
[----:B------:R-:W-:Y:S01]  /*3d70*/  MOV R0, 0x1 ;  /* 0x0000000100007802 */ /* 0x000fe20000000f00 */
[----:B------:R-:W-:-:S04]  /*3d80*/  UMOV UR5, 0x40 ;  /* 0x0000004000057882 */ /* 0x000fc80000000000 */
[----:B------:R-:W-:Y:S01]  /*3d90*/  UVIRTCOUNT.DEALLOC.SMPOOL 0x80 ;  /* 0x000000800000784c */ /* 0x000fe20000000000 */
[----:B---3--:R-:W-:-:S09]  /*3da0*/  ULEA UR4, UR4, UR5, 0x18 ;  /* 0x0000000504047291 */ /* 0x008fd2000f8ec0ff */
[----:B------:R3:W-:Y:S03]  /*3db0*/  @P1 STS.U8 [UR4], R0 ;  /* 0x00000000ff001988 */ /* 0x0007e60008000004 */
.L_x_40:
[----:B------:R-:W-:Y:S06]  /*3dc0*/  BAR.SYNC.DEFER_BLOCKING 0x1, 0x80 ;  /* 0x0042000000007b1d */ /* 0x000fec0000010000 */
[----:B------:R-:W-:Y:S05]  /*3dd0*/  @P0 BRA `(.L_x_41) ;  /* 0x0000000000a00947 */ /* 0x000fea0003800000 */
[----:B------:R-:W4:Y:S01]  /*3de0*/  S2UR UR5, SR_CgaCtaId ;  /* 0x00000000000579c3 */ /* 0x000f220000008800 */
[----:B------:R-:W-:Y:S01]  /*3df0*/  NOP ;  /* 0x0000000000007918 */ /* 0x000fe20000000000 */
[----:B------:R-:W-:Y:S01]  /*3e00*/  UMOV UR4, 0x50 ;  /* 0x0000005000047882 */ /* 0x000fe20000000000 */
[----:B--2---:R-:W-:Y:S01]  /*3e10*/  LOP3.LUT R4, R70, 0xffff, RZ, 0xc0, !PT ;  /* 0x0000ffff46047812 */ /* 0x004fe200078ec0ff */
[----:B------:R-:W-:Y:S02]  /*3e20*/  IMAD.MOV.U32 R3, RZ, RZ, 0xff ;  /* 0x000000ffff037424 */ /* 0x000fe400078e00ff */
[----:B-1----:R-:W-:Y:S01]  /*3e30*/  IMAD.MOV.U32 R2, RZ, RZ, 0x1 ;  /* 0x00000001ff027424 */ /* 0x002fe200078e00ff */
[----:B------:R-:W-:-:S04]  /*3e40*/  SHF.R.U32.HI R4, RZ, 0x5, R4 ;  /* 0x00000005ff047819 */ /* 0x000fc80000011604 */
[----:B------:R-:W-:Y:S01]  /*3e50*/  SHF.L.U32 R3, R3, R4, RZ ;  /* 0x0000000403037219 */ /* 0x000fe200000006ff */
[----:B------:R-:W-:-:S05]  /*3e60*/  VIADD R5, R4, 0x10 ;  /* 0x0000001004057836 */ /* 0x000fca0000000000 */
[----:B------:R-:W-:Y:S01]  /*3e70*/  SHF.L.U32 R2, R2, R5, RZ ;  /* 0x0000000502027219 */ /* 0x000fe200000006ff */
[----:B----4-:R-:W-:-:S03]  /*3e80*/  ULEA UR5, UR5, UR4, 0x18 ;  /* 0x0000000405057291 */ /* 0x010fc6000f8ec0ff */
[----:B------:R-:W-:-:S04]  /*3e90*/  LOP3.LUT R5, R2, R3, RZ, 0xfc, !PT ;  /* 0x0000000302057212 */ /* 0x000fc800078efcff */
[C---:B------:R-:W-:Y:S02]  /*3ea0*/  LOP3.LUT R3, R5.reuse, 0xffff, RZ, 0xc0, !PT ;  /* 0x0000ffff05037812 */ /* 0x040fe400078ec0ff */
[----:B---3--:R-:W1:Y:S02]  /*3eb0*/  LDS R0, [UR5] ;  /* 0x00000005ff007984 */ /* 0x008e640008000800 */
[----:B-1----:R-:W-:-:S04]  /*3ec0*/  LOP3.LUT R2, R5, 0xffff, R0, 0x80, !PT ;  /* 0x0000ffff05027812 */ /* 0x002fc800078e8000 */
[----:B------:R-:W-:-:S13]  /*3ed0*/  ISETP.NE.AND P0, PT, R2, R3, PT ;  /* 0x000000030200720c */ /* 0x000fda0003f05270 */
[----:B------:R-:W-:Y:S05]  /*3ee0*/  @P0 BRA `(.L_x_42) ;  /* 0x0000000000500947 */ /* 0x000fea0003800000 */
[----:B------:R-:W-:Y:S02]  /*3ef0*/  SHF.R.U32.HI R0, RZ, 0x10, R0 ;  /* 0x00000010ff007819 */ /* 0x000fe40000011600 */
[----:B------:R-:W-:-:S04]  /*3f00*/  SHF.R.U32.HI R3, RZ, 0x10, R5 ;  /* 0x00000010ff037819 */ /* 0x000fc80000011605 */
[----:B------:R-:W-:-:S04]  /*3f10*/  LOP3.LUT R0, R0, R3, RZ, 0xc0, !PT ;  /* 0x0000000300007212 */ /* 0x000fc800078ec0ff */
[----:B------:R-:W-:-:S13]  /*3f20*/  ISETP.NE.AND P0, PT, R0, R3, PT ;  /* 0x000000030000720c */ /* 0x000fda0003f05270 */
[----:B------:R-:W-:Y:S05]  /*3f30*/  @P0 BRA `(.L_x_43) ;  /* 0x0000000000300947 */ /* 0x000fea0003800000 */
[----:B------:R-:W-:Y:S01]  /*3f40*/  R2UR UR7, R5 ;  /* 0x00000000050772ca */ /* 0x000fe200000e0000 */
[----:B------:R-:W1:Y:S01]  /*3f50*/  S2R R2, SR_LANEID ;  /* 0x0000000000027919 */ /* 0x000e620000000000 */
[----:B------:R-:W-:Y:S02]  /*3f60*/  VOTEU.ANY UR6, UPT, PT ;  /* 0x0000000000067886 */ /* 0x000fe400038e0100 */
[----:B------:R-:W-:-:S09]  /*3f70*/  UFLO.U32 UR6, UR6 ;  /* 0x00000006000672bd */ /* 0x000fd200080e0000 */
[----:B------:R-:W-:-:S06]  /*3f80*/  ULOP3.LUT UR7, URZ, UR7, URZ, 0x33, !UPT ;  /* 0x00000007ff077292 */ /* 0x000fcc000f8e33ff */
[----:B------:R-:W-:-:S04]  /*3f90*/  IMAD.U32 R0, RZ, RZ, UR7 ;  /* 0x00000007ff007e24 */ /* 0x000fc8000f8e00ff */
[----:B------:R-:W2:Y:S02]  /*3fa0*/  REDUX UR4, R0 ;  /* 0x00000000000473c4 */ /* 0x000ea40000000000 */
[----:B------:R3:W-:Y:S01]  /*3fb0*/  UTCATOMSWS.AND URZ, UR7 ;  /* 0x0000000700ff79e3 */ /* 0x0007e20008000000 */
[----:B-1----:R-:W-:Y:S01]  /*3fc0*/  ISETP.EQ.U32.AND P0, PT, R2, UR6, PT ;  /* 0x0000000602007c0c */ /* 0x002fe2000bf02070 */
[----:B--2---:R-:W-:-:S12]  /*3fd0*/  IMAD.U32 R2, RZ, RZ, UR4 ;  /* 0x00000004ff027e24 */ /* 0x004fd8000f8e00ff */
[----:B------:R3:W-:Y:S01]  /*3fe0*/  @P0 ATOMS.AND RZ, [UR5], R2 ;  /* 0x00000002ffff098c */ /* 0x0007e2000a800005 */
[----:B------:R-:W-:Y:S05]  /*3ff0*/  BRA `(.L_x_44) ;  /* 0x0000000000147947 */ /* 0x000fea0003800000 */
.L_x_43:
[----:B------:R-:W-:Y:S02]  /*4000*/  MOV R2, 0x4020 ;  /* 0x0000402000027802 */ /* 0x000fe40000000f00 */
[----:B------:R-:W-:Y:S05]  /*4010*/  CALL.REL.NOINC `($__internal_0_$__cuda_sm10x_tcgen05_guardrail_trap_col_being_dealloced_not_returned_by_alloc) ;  /* 0x0000000000c47944 */ /* 0x000fea0003c00000 */
[----:B------:R-:W-:Y:S05]  /*4020*/  BRA `(.L_x_44) ;  /* 0x0000000000087947 */ /* 0x000fea0003800000 */
.L_x_42:
[----:B------:R-:W-:Y:S02]  /*4030*/  MOV R2, 0x4050 ;  /* 0x0000405000027802 */ /* 0x000fe40000000f00 */
[----:B------:R-:W-:Y:S05]  /*4040*/  CALL.REL.NOINC `($__internal_2_$__cuda_sm10x_tcgen05_guardrail_trap_unallocated_columns_being_dealloced) ;  /* 0x0000000000d07944 */ /* 0x000fea0003c00000 */
.L_x_44:
[----:B------:R-:W-:Y:S01]  /*4050*/  NOP ;  /* 0x0000000000007918 */ /* 0x000fe20000000000 */
.L_x_41:
[----:B------:R-:W-:-:S04]  /*4060*/  DEPBAR.LE SB0, 0x0 ;  /* 0x000080000000791a */ /* 0x000fc80000000000 */
[----:B---3--:R-:W-:Y:S05]  /*4070*/  EXIT ;  /* 0x000000000000794d */ /* 0x008fea0003800000 */
.L_x_18:
[----:B------:R-:W-:Y:S02]  /*4080*/  MOV R6, UR12 ;  /* 0x0000000c00067c02 */ /* 0x000fe40008000f00 */
[----:B------:R-:W-:Y:S02]  /*4090*/  MOV R7, UR12 ;  /* 0x0000000c00077c02 */ /* 0x000fe40008000f00 */
[----:B------:R-:W-:-:S07]  /*40a0*/  MOV R0, UR9 ;  /* 0x0000000900007c02 */ /* 0x000fce0008000f00 */
.L_x_45:
[----:B-1----:R1:W2:Y:S02]  /*40b0*/  SYNCS.PHASECHK.TRANS64.TRYWAIT P0, [R0+URZ+0x20], R7 ;  /* 0x00002007000075a7 */ /* 0x0022a400080011ff */
[----:B--2---:R-:W-:Y:S05]  /*40c0*/  @!P0 NANOSLEEP.SYNCS 0x989680 ;  /* 0x009896800000895d */ /* 0x004fea0003900000 */
[----:B------:R-:W2:Y:S02]  /*40d0*/  @!P0 SYNCS.PHASECHK.TRANS64 P0, [R0+URZ+0x20], R7 ;  /* 0x00002007000085a7 */ /* 0x000ea400080010ff */
[----:B--2---:R-:W-:Y:S05]  /*40e0*/  @!P0 BRA `(.L_x_45) ;  /* 0xfffffffc00f08947 */ /* 0x004fea000383ffff */
[----:B------:R-:W-:Y:S05]  /*40f0*/  BRA `(.L_x_17) ;  /* 0xffffffc8009c7947 */ /* 0x000fea000383ffff */
.L_x_21:
[----:B------:R-:W-:Y:S02]  /*4100*/  MOV R2, UR5 ;  /* 0x0000000500027c02 */ /* 0x000fe40008000f00 */
[----:B------:R-:W-:Y:S02]  /*4110*/  MOV R3, UR5 ;  /* 0x0000000500037c02 */ /* 0x000fe40008000f00 */
[----:B------:R-:W-:-:S07]  /*4120*/  MOV R0, UR4 ;  /* 0x0000000400007c02 */ /* 0x000fce0008000f00 */
.L_x_46:
[----:B-1----:R1:W5:Y:S02]  /*4130*/  SYNCS.PHASECHK.TRANS64.TRYWAIT P0, [R0+URZ+0x20], R3 ;  /* 0x00002003000075a7 */ /* 0x00236400080011ff */
[----:B-----5:R-:W-:Y:S05]  /*4140*/  @!P0 NANOSLEEP.SYNCS 0x989680 ;  /* 0x009896800000895d */ /* 0x020fea0003900000 */
[----:B------:R-:W5:Y:S02]  /*4150*/  @!P0 SYNCS.PHASECHK.TRANS64 P0, [R0+URZ+0x20], R3 ;  /* 0x00002003000085a7 */ /* 0x000f6400080010ff */
[----:B-----5:R-:W-:Y:S05]  /*4160*/  @!P0 BRA `(.L_x_46) ;  /* 0xfffffffc00f08947 */ /* 0x020fea000383ffff */
[----:B------:R-:W-:Y:S05]  /*4170*/  BRA `(.L_x_47) ;  /* 0xffffffcc00887947 */ /* 0x000fea000383ffff */
.L_x_24:
[----:B------:R-:W-:Y:S02]  /*4180*/  MOV R0, UR7 ;  /* 0x0000000700007c02 */ /* 0x000fe40008000f00 */
[----:B------:R-:W-:-:S07]  /*4190*/  MOV R3, R2 ;  /* 0x0000000200037202 */ /* 0x000fce0000000f00 */
.L_x_48:
[----:B-1----:R1:W4:Y:S02]  /*41a0*/  SYNCS.PHASECHK.TRANS64.TRYWAIT P0, [R0+URZ+0x50], R3 ;  /* 0x00005003000075a7 */ /* 0x00232400080011ff */
[----:B----4-:R-:W-:Y:S05]  /*41b0*/  @!P0 NANOSLEEP.SYNCS 0x989680 ;  /* 0x009896800000895d */ /* 0x010fea0003900000 */
[----:B------:R-:W4:Y:S02]  /*41c0*/  @!P0 SYNCS.PHASECHK.TRANS64 P0, [R0+URZ+0x50], R3 ;  /* 0x00005003000085a7 */ /* 0x000f2400080010ff */
[----:B----4-:R-:W-:Y:S05]  /*41d0*/  @!P0 BRA `(.L_x_48) ;  /* 0xfffffffc00f08947 */ /* 0x010fea000383ffff */
[----:B------:R-:W-:Y:S05]  /*41e0*/  BRA `(.L_x_49) ;  /* 0xffffffd000707947 */ /* 0x000fea000383ffff */
.L_x_26:
[----:B------:R-:W-:Y:S02]  /*41f0*/  MOV R2, UR12 ;  /* 0x0000000c00027c02 */ /* 0x000fe40008000f00 */
[----:B------:R-:W-:Y:S02]  /*4200*/  MOV R3, UR12 ;  /* 0x0000000c00037c02 */ /* 0x000fe40008000f00 */
[----:B------:R-:W-:Y:S07]  /*4210*/  MOV R0, UR5 ;  /* 0x0000000500007c02 */ /* 0x000fee0008000f00 */
.L_x_50:
[----:B-1----:R1:W4:Y:S02]  /*4220*/  SYNCS.PHASECHK.TRANS64.TRYWAIT P1, [R0+URZ], R3 ;  /* 0x00000003000075a7 */ /* 0x00232400080211ff */
[----:B----4-:R-:W-:Y:S05]  /*4230*/  @!P1 NANOSLEEP.SYNCS 0x989680 ;  /* 0x009896800000995d */ /* 0x010fea0003900000 */
[----:B------:R-:W4:Y:S02]  /*4240*/  @!P1 SYNCS.PHASECHK.TRANS64 P1, [R0+URZ], R3 ;  /* 0x00000003000095a7 */ /* 0x000f2400080210ff */
[----:B----4-:R-:W-:Y:S05]  /*4250*/  @!P1 BRA `(.L_x_50) ;  /* 0xfffffffc00f09947 */ /* 0x010fea000383ffff */
[----:B------:R-:W-:Y:S05]  /*4260*/  BRA `(.L_x_25) ;  /* 0xffffffd000b47947 */ /* 0x000fea000383ffff */
.L_x_29:
[----:B------:R-:W-:-:S07]  /*4270*/  MOV R3, R2 ;  /* 0x0000000200037202 */ /* 0x000fce0000000f00 */
.L_x_51:
[----:B----4-:R4:W1:Y:S02]  /*4280*/  SYNCS.PHASECHK.TRANS64.TRYWAIT P0, [R0+URZ+0x50], R3 ;  /* 0x00005003000075a7 */ /* 0x01086400080011ff */
[----:B-1----:R-:W-:Y:S05]  /*4290*/  @!P0 NANOSLEEP.SYNCS 0x989680 ;  /* 0x009896800000895d */ /* 0x002fea0003900000 */
[----:B------:R-:W1:Y:S02]  /*42a0*/  @!P0 SYNCS.PHASECHK.TRANS64 P0, [R0+URZ+0x50], R3 ;  /* 0x00005003000085a7 */ /* 0x000e6400080010ff */
[----:B-1----:R-:W-:Y:S05]  /*42b0*/  @!P0 BRA `(.L_x_51) ;  /* 0xfffffffc00f08947 */ /* 0x002fea000383ffff */
[----:B------:R-:W-:Y:S05]  /*42c0*/  BRA `(.L_x_22) ;  /* 0xffffffd400647947 */ /* 0x000fea000383ffff */
.L_x_36:
[----:B------:R-:W-:-:S07]  /*42d0*/  MOV R4, R5 ;  /* 0x0000000500047202 */ /* 0x000fce0000000f00 */
.L_x_52:
[----:B-1----:R1:W2:Y:S02]  /*42e0*/  SYNCS.PHASECHK.TRANS64.TRYWAIT P1, [R0+URZ+0x40], R5 ;  /* 0x00004005000075a7 */ /* 0x0022a400080211ff */
[----:B--2---:R-:W-:Y:S05]  /*42f0*/  @!P1 NANOSLEEP.SYNCS 0x989680 ;  /* 0x009896800000995d */ /* 0x004fea0003900000 */
[----:B------:R-:W2:Y:S02]  /*4300*/  @!P1 SYNCS.PHASECHK.TRANS64 P1, [R0+URZ+0x40], R5 ;  /* 0x00004005000095a7 */ /* 0x000ea400080210ff */
[----:B--2---:R-:W-:Y:S05]  /*4310*/  @!P1 BRA `(.L_x_52) ;  /* 0xfffffffc00f09947 */ /* 0x004fea000383ffff */
[----:B------:R-:W-:Y:S05]  /*4320*/  BRA `(.L_x_53) ;  /* 0xffffffdc00a07947 */ /* 0x000fea000383ffff */
        .weak           $__internal_0_$__cuda_sm10x_tcgen05_guardrail_trap_col_being_dealloced_not_returned_by_alloc
        .type           $__internal_0_$__cuda_sm10x_tcgen05_guardrail_trap_col_being_dealloced_not_returned_by_alloc,@function
        .size           $__internal_0_$__cuda_sm10x_tcgen05_guardrail_trap_col_being_dealloced_not_returned_by_alloc,($__internal_1_$__cuda_sm10x_tcgen05_guardrail_trap_phase_invalid_during_alloc - $__internal_0_$__cuda_sm10x_tcgen05_guardrail_trap_col_being_dealloced_not_returned_by_alloc)
$__internal_0_$__cuda_sm10x_tcgen05_guardrail_trap_col_being_dealloced_not_returned_by_alloc:
[----:B------:R-:W-:Y:S05]  /*4330*/  BPT.TRAP 0x1 ;  /* 0x000000040000795c */ /* 0x000fea0000300000 */
[----:B------:R-:W-:-:S04]  /*4340*/  HFMA2 R3, -RZ, RZ, 0, 0 ;  /* 0x00000000ff037431 */ /* 0x000fc800000001ff */
[----:B------:R-:W-:Y:S05]  /*4350*/  RET.REL.NODEC R2 `(kernel_cutlass_kernel_cudnngemm_swigludense_gemm_persistent_swigluPersistentDenseGemmKernel_object_at__TiledMMA_ThrLayoutVMNK11110000_PermutationMNK____MMAAtom_ThrID10_ShapeMNK6425616_TVL_0) ;  /* 0xffffffbc02287950 */ /* 0x000fea0003c3ffff */
        .weak           $__internal_1_$__cuda_sm10x_tcgen05_guardrail_trap_phase_invalid_during_alloc
        .type           $__internal_1_$__cuda_sm10x_tcgen05_guardrail_trap_phase_invalid_during_alloc,@function
        .size           $__internal_1_$__cuda_sm10x_tcgen05_guardrail_trap_phase_invalid_during_alloc,($__internal_2_$__cuda_sm10x_tcgen05_guardrail_trap_unallocated_columns_being_dealloced - $__internal_1_$__cuda_sm10x_tcgen05_guardrail_trap_phase_invalid_during_alloc)
$__internal_1_$__cuda_sm10x_tcgen05_guardrail_trap_phase_invalid_during_alloc:
[----:B------:R-:W-:Y:S05]  /*4360*/  BPT.TRAP 0x1 ;  /* 0x000000040000795c */ /* 0x000fea0000300000 */
[----:B------:R-:W-:-:S04]  /*4370*/  MOV R3, 0x0 ;  /* 0x0000000000037802 */ /* 0x000fc80000000f00 */
[----:B------:R-:W-:Y:S05]  /*4380*/  RET.REL.NODEC R2 `(kernel_cutlass_kernel_cudnngemm_swigludense_gemm_persistent_swigluPersistentDenseGemmKernel_object_at__TiledMMA_ThrLayoutVMNK11110000_PermutationMNK____MMAAtom_ThrID10_ShapeMNK6425616_TVL_0) ;  /* 0xffffffbc021c7950 */ /* 0x000fea0003c3ffff */
        .weak           $__internal_2_$__cuda_sm10x_tcgen05_guardrail_trap_unallocated_columns_being_dealloced
        .type           $__internal_2_$__cuda_sm10x_tcgen05_guardrail_trap_unallocated_columns_being_dealloced,@function
        .size           $__internal_2_$__cuda_sm10x_tcgen05_guardrail_trap_unallocated_columns_being_dealloced,(.L_x_57 - $__internal_2_$__cuda_sm10x_tcgen05_guardrail_trap_unallocated_columns_being_dealloced)
$__internal_2_$__cuda_sm10x_tcgen05_guardrail_trap_unallocated_columns_being_dealloced:
[----:B------:R-:W-:Y:S05]  /*4390*/  BPT.TRAP 0x1 ;  /* 0x000000040000795c */ /* 0x000fea0000300000 */
[----:B------:R-:W-:-:S04]  /*43a0*/  HFMA2 R3, -RZ, RZ, 0, 0 ;  /* 0x00000000ff037431 */ /* 0x000fc800000001ff */
[----:B------:R-:W-:Y:S05]  /*43b0*/  RET.REL.NODEC R2 `(kernel_cutlass_kernel_cudnngemm_swigludense_gemm_persistent_swigluPersistentDenseGemmKernel_object_at__TiledMMA_ThrLayoutVMNK11110000_PermutationMNK____MMAAtom_ThrID10_ShapeMNK6425616_TVL_0) ;  /* 0xffffffbc02107950 */ /* 0x000fea0003c3ffff */
.L_x_54:
[----:B------:R-:W-:-:S00]  /*43c0*/  BRA `(.L_x_54) ;  /* 0xfffffffc00fc7947 */ /* 0x000fc0000383ffff */
[----:B------:R-:W-:-:S00]  /*43d0*/  NOP ;  /* 0x0000000000007918 */ /* 0x000fc00000000000 */
        /* <DEDUP_REMOVED lines=10> */
.L_x_57:


//--------------------- .nv.shared.kernel_cutlass_kernel_cudnngemm_swigludense_gemm_persistent_swigluPersistentDenseGemmKernel_object_at__TiledMMA_ThrLayoutVMNK11110000_PermutationMNK____MMAAtom_ThrID10_ShapeMNK6425616_TVL_0 --------------------------
	.section	.nv.shared.kernel_cutlass_kernel_cudnngemm_swigludense_gemm_persistent_swigluPersistentDenseGemmKernel_object_at__TiledMMA_ThrLayoutVMNK11110000_PermutationMNK____MMAAtom_ThrID10_ShapeMNK6425616_TVL_0,"aw",@nobits
	.sectionflags	@""
	.align	1024
	.zero		1024


//--------------------- .nv.shared.reserved.0     --------------------------
	.section	.nv.shared.reserved.0,"aw",@nobits
	.align	8
	.weak		__nv_reservedSMEM_offset_0_alias
	.size		__nv_reservedSMEM_offset_0_alias, 0, 64
	.other		__nv_reservedSMEM_offset_0_alias,@"STO_CUDA_RESERVED_SHARED STV_DEFAULT"
__nv_reservedSMEM_offset_0_alias:
	.zero		0
.nv.shared.reserved.0:
	.zero		64
	.weak		__nv_reservedSMEM_allocation_phase
	.type		__nv_reservedSMEM_allocation_phase,@object
	.size		__nv_reservedSMEM_allocation_phase,(.L_0 - __nv_reservedSMEM_allocation_phase)
__nv_reservedSMEM_allocation_phase:
	.zero		1
.L_0:
	.zero		7
	.weak		__nv_reservedSMEM_devtool_atexit_pc
	.type		__nv_reservedSMEM_devtool_atexit_pc,@object
	.size		__nv_reservedSMEM_devtool_atexit_pc,(__nv_reservedSMEM_allocation_mask - __nv_reservedSMEM_devtool_atexit_pc)
__nv_reservedSMEM_devtool_atexit_pc:
	.zero		8
	.weak		__nv_reservedSMEM_allocation_mask
	.type		__nv_reservedSMEM_allocation_mask,@object
	.size		__nv_reservedSMEM_allocation_mask,(.L_2 - __nv_reservedSMEM_allocation_mask)
__nv_reservedSMEM_allocation_mask:
	.zero		4
.L_2:


//--------------------- .nv.constant0.kernel_cutlass_kernel_cudnngemm_swigludense_gemm_persistent_swigluPersistentDenseGemmKernel_object_at__TiledMMA_ThrLayoutVMNK11110000_PermutationMNK____MMAAtom_ThrID10_ShapeMNK6425616_TVL_0 --------------------------
	.section	.nv.constant0.kernel_cutlass_kernel_cudnngemm_swigludense_gemm_persistent_swigluPersistentDenseGemmKernel_object_at__TiledMMA_ThrLayoutVMNK11110000_PermutationMNK____MMAAtom_ThrID10_ShapeMNK6425616_TVL_0,"a",@progbits
	.sectionflags	@""
	.align	4
.nv.constant0.kernel_cutlass_kernel_cudnngemm_swigludense_gemm_persistent_swigluPersistentDenseGemmKernel_object_at__TiledMMA_ThrLayoutVMNK11110000_PermutationMNK____MMAAtom_ThrID10_ShapeMNK6425616_TVL_0:
	.zero		1512


//--------------------- SYMBOLS --------------------------

	.type		.nv.reservedSmem.offset0,@object
	.size		.nv.reservedSmem.offset0,0x4
	.type		.nv.reservedSmem.cap,@object
	.size		.nv.reservedSmem.cap,0x4
